def attn_fwd(
    Q,
    K,
    V,
    Out,
    Lse,
    sm_scale,
    stride_qz,
    stride_qh,
    stride_qm,
    stride_qk,
    stride_kz,
    stride_kh,
    stride_kn,
    stride_kk,
    stride_vz,
    stride_vh,
    stride_vn,
    stride_vk,
    stride_oz,
    stride_oh,
    stride_om,
    stride_ok,
    seqlen_q,
    seqlen_k,
    BLOCK_M: tl.constexpr,
    BLOCK_N: tl.constexpr,
    HEAD_DIM: tl.constexpr,
    CAUSAL: tl.constexpr,
):
    start_m = tl.program_id(0)
    off_hz = tl.program_id(1)
    q_off = off_hz * stride_qh
    k_off = off_hz * stride_kh
    v_off = off_hz * stride_vh
    offs_m = start_m * BLOCK_M + tl.arange(0, BLOCK_M)
    offs_d = tl.arange(0, HEAD_DIM)
    offs_n = tl.arange(0, BLOCK_N)
    q_ptrs = Q + q_off + offs_m[:, None] * stride_qm + offs_d[None, :] * stride_qk
    k_ptrs = K + k_off + offs_d[:, None] * stride_kk + offs_n[None, :] * stride_kn
    v_ptrs = V + v_off + offs_n[:, None] * stride_vn + offs_d[None, :] * stride_vk
    m_i = tl.full([BLOCK_M], float("-inf"), dtype=tl.float32)
    l_i = tl.zeros([BLOCK_M], dtype=tl.float32) + 1.0
    acc = tl.zeros([BLOCK_M, HEAD_DIM], dtype=tl.float32)
    q = tl.load(q_ptrs)
    acc, l_i, m_i = _attn_fwd_inner(
        acc,
        l_i,
        m_i,
        q,
        k_ptrs,
        v_ptrs,
        sm_scale,
        stride_kn,
        stride_vn,
        start_m,
        seqlen_k,
        BLOCK_M,
        BLOCK_N,
        HEAD_DIM,
        CAUSAL,
    )
    acc = acc / l_i[:, None]
    lse = m_i + tl.math.log2(l_i) / 1.4426950408889634
    o_ptrs = (
        Out
        + off_hz * stride_oh
        + offs_m[:, None] * stride_om
        + offs_d[None, :] * stride_ok
    )
    tl.store(o_ptrs, acc.to(Out.dtype.element_ty))
    tl.store(Lse + off_hz * seqlen_q + offs_m, lse)

# config = {"BLOCK_M": 256, "BLOCK_N": 16, "HEAD_DIM": 64, "arch": "sm_80", "causal": false, "dtype": "fp16", "num_stages": 3, "num_warps": 16}
# arch = sm_80


// ===== COMPILED SASS (sm_80) =====

	.target	sm_80

	.elftype	@"ET_EXEC"


//--------------------- .note.nv.tkinfo           --------------------------
	.section	.note.nv.tkinfo,"",@"SHT_NOTE"
	.sectionflags	@"SHF_NOTE_NV_TKINFO"
	.tkinfo
        /*0018*/ 	.word	0x00000002
        /*0030*/ 	.string	""
        /*0030*/ 	.string	"ptxas"
        /*0030*/ 	.string	"Cuda compilation tools, release 13.0, V13.0.88"
        /*0030*/ 	.string	"Build cuda_13.0.r13.0/compiler.36424714_0"
        /*0030*/ 	.string	"-v  -suppress-debug-info  -lineinfo  -arch sm_80 "



//--------------------- .note.nv.cuinfo           --------------------------
	.section	.note.nv.cuinfo,"",@"SHT_NOTE"
	.sectionflags	@"SHF_NOTE_NV_CUINFO"
        /*0018*/ 	.short	0x0002
        /*001a*/ 	.short	0x0050
        /*001c*/ 	.short	0x0082
	.zero		2


//--------------------- .nv.info                  --------------------------
	.section	.nv.info,"",@"SHT_CUDA_INFO"
	.align	4


	//----- nvinfo : EIATTR_REGCOUNT
	.align		4
        /*0000*/ 	.byte	0x04, 0x2f
        /*0002*/ 	.short	(.L_2 - .L_1)
	.align		4
.L_1:
        /*0004*/ 	.word	index@(attn_fwd)
        /*0008*/ 	.word	0x0000005d


	//----- nvinfo : EIATTR_FRAME_SIZE
	.align		4
.L_2:
        /*000c*/ 	.byte	0x04, 0x11
        /*000e*/ 	.short	(.L_4 - .L_3)
	.align		4
.L_3:
        /*0010*/ 	.word	index@(attn_fwd)
        /*0014*/ 	.word	0x00000000


	//----- nvinfo : EIATTR_MIN_STACK_SIZE
	.align		4
.L_4:
        /*0018*/ 	.byte	0x04, 0x12
        /*001a*/ 	.short	(.L_6 - .L_5)
	.align		4
.L_5:
        /*001c*/ 	.word	index@(attn_fwd)
        /*0020*/ 	.word	0x00000000
.L_6:


//--------------------- .nv.info.attn_fwd         --------------------------
	.section	.nv.info.attn_fwd,"",@"SHT_CUDA_INFO"
	.sectionflags	@""
	.align	4


	//----- nvinfo : EIATTR_CUDA_API_VERSION
	.align		4
        /*0000*/ 	.byte	0x04, 0x37
        /*0002*/ 	.short	(.L_8 - .L_7)
.L_7:
        /*0004*/ 	.word	0x00000082


	//----- nvinfo : EIATTR_SW2861232_WAR
	.align		4
.L_8:
        /*0008*/ 	.byte	0x01, 0x35
	.zero		2


	//----- nvinfo : EIATTR_PARAM_CBANK
	.align		4
        /*000c*/ 	.byte	0x04, 0x0a
        /*000e*/ 	.short	(.L_10 - .L_9)
	.align		4
.L_9:
        /*0010*/ 	.word	index@(.nv.constant0.attn_fwd)
        /*0014*/ 	.short	0x0160
        /*0016*/ 	.short	0x0088


	//----- nvinfo : EIATTR_CBANK_PARAM_SIZE
	.align		4
.L_10:
        /*0018*/ 	.byte	0x03, 0x19
        /*001a*/ 	.short	0x0088


	//----- nvinfo : EIATTR_KPARAM_INFO
	.align		4
        /*001c*/ 	.byte	0x04, 0x17
        /*001e*/ 	.short	(.L_12 - .L_11)
.L_11:
        /*0020*/ 	.word	0x00000000
        /*0024*/ 	.short	0x0019
        /*0026*/ 	.short	0x0080
        /*0028*/ 	.byte	0x00, 0xf4, 0x21, 0x00


	//----- nvinfo : EIATTR_KPARAM_INFO
	.align		4
.L_12:
        /*002c*/ 	.byte	0x04, 0x17
        /*002e*/ 	.short	(.L_14 - .L_13)
.L_13:
        /*0030*/ 	.word	0x00000000
        /*0034*/ 	.short	0x0018
        /*0036*/ 	.short	0x0078
        /*0038*/ 	.byte	0x00, 0xf4, 0x21, 0x00


	//----- nvinfo : EIATTR_KPARAM_INFO
	.align		4
.L_14:
        /*003c*/ 	.byte	0x04, 0x17
        /*003e*/ 	.short	(.L_16 - .L_15)
.L_15:
        /*0040*/ 	.word	0x00000000
        /*0044*/ 	.short	0x0017
        /*0046*/ 	.short	0x0070
        /*0048*/ 	.byte	0x00, 0xf0, 0x11, 0x00


	//----- nvinfo : EIATTR_KPARAM_INFO
	.align		4
.L_16:
        /*004c*/ 	.byte	0x04, 0x17
        /*004e*/ 	.short	(.L_18 - .L_17)
.L_17:
        /*0050*/ 	.word	0x00000000
        /*0054*/ 	.short	0x0016
        /*0056*/ 	.short	0x006c
        /*0058*/ 	.byte	0x00, 0xf0, 0x11, 0x00


	//----- nvinfo : EIATTR_KPARAM_INFO
	.align		4
.L_18:
        /*005c*/ 	.byte	0x04, 0x17
        /*005e*/ 	.short	(.L_20 - .L_19)
.L_19:
        /*0060*/ 	.word	0x00000000
        /*0064*/ 	.short	0x0015
        /*0066*/ 	.short	0x0068
        /*0068*/ 	.byte	0x00, 0xf0, 0x11, 0x00


	//----- nvinfo : EIATTR_KPARAM_INFO
	.align		4
.L_20:
        /*006c*/ 	.byte	0x04, 0x17
        /*006e*/ 	.short	(.L_22 - .L_21)
.L_21:
        /*0070*/ 	.word	0x00000000
        /*0074*/ 	.short	0x0014
        /*0076*/ 	.short	0x0064
        /*0078*/ 	.byte	0x00, 0xf0, 0x11, 0x00


	//----- nvinfo : EIATTR_KPARAM_INFO
	.align		4
.L_22:
        /*007c*/ 	.byte	0x04, 0x17
        /*007e*/ 	.short	(.L_24 - .L_23)
.L_23:
        /*0080*/ 	.word	0x00000000
        /*0084*/ 	.short	0x0013
        /*0086*/ 	.short	0x0060
        /*0088*/ 	.byte	0x00, 0xf0, 0x11, 0x00


	//----- nvinfo : EIATTR_KPARAM_INFO
	.align		4
.L_24:
        /*008c*/ 	.byte	0x04, 0x17
        /*008e*/ 	.short	(.L_26 - .L_25)
.L_25:
        /*0090*/ 	.word	0x00000000
        /*0094*/ 	.short	0x0012
        /*0096*/ 	.short	0x005c
        /*0098*/ 	.byte	0x00, 0xf0, 0x11, 0x00


	//----- nvinfo : EIATTR_KPARAM_INFO
	.align		4
.L_26:
        /*009c*/ 	.byte	0x04, 0x17
        /*009e*/ 	.short	(.L_28 - .L_27)
.L_27:
        /*00a0*/ 	.word	0x00000000
        /*00a4*/ 	.short	0x0011
        /*00a6*/ 	.short	0x0058
        /*00a8*/ 	.byte	0x00, 0xf0, 0x11, 0x00


	//----- nvinfo : EIATTR_KPARAM_INFO
	.align		4
.L_28:
        /*00ac*/ 	.byte	0x04, 0x17
        /*00ae*/ 	.short	(.L_30 - .L_29)
.L_29:
        /*00b0*/ 	.word	0x00000000
        /*00b4*/ 	.short	0x0010
        /*00b6*/ 	.short	0x0054
        /*00b8*/ 	.byte	0x00, 0xf0, 0x11, 0x00


	//----- nvinfo : EIATTR_KPARAM_INFO
	.align		4
.L_30:
        /*00bc*/ 	.byte	0x04, 0x17
        /*00be*/ 	.short	(.L_32 - .L_31)
.L_31:
        /*00c0*/ 	.word	0x00000000
        /*00c4*/ 	.short	0x000f
        /*00c6*/ 	.short	0x0050
        /*00c8*/ 	.byte	0x00, 0xf0, 0x11, 0x00


	//----- nvinfo : EIATTR_KPARAM_INFO
	.align		4
.L_32:
        /*00cc*/ 	.byte	0x04, 0x17
        /*00ce*/ 	.short	(.L_34 - .L_33)
.L_33:
        /*00d0*/ 	.word	0x00000000
        /*00d4*/ 	.short	0x000e
        /*00d6*/ 	.short	0x004c
        /*00d8*/ 	.byte	0x00, 0xf0, 0x11, 0x00


	//----- nvinfo : EIATTR_KPARAM_INFO
	.align		4
.L_34:
        /*00dc*/ 	.byte	0x04, 0x17
        /*00de*/ 	.short	(.L_36 - .L_35)
.L_35:
        /*00e0*/ 	.word	0x00000000
        /*00e4*/ 	.short	0x000d
        /*00e6*/ 	.short	0x0048
        /*00e8*/ 	.byte	0x00, 0xf0, 0x11, 0x00


	//----- nvinfo : EIATTR_KPARAM_INFO
	.align		4
.L_36:
        /*00ec*/ 	.byte	0x04, 0x17
        /*00ee*/ 	.short	(.L_38 - .L_37)
.L_37:
        /*00f0*/ 	.word	0x00000000
        /*00f4*/ 	.short	0x000c
        /*00f6*/ 	.short	0x0044
        /*00f8*/ 	.byte	0x00, 0xf0, 0x11, 0x00


	//----- nvinfo : EIATTR_KPARAM_INFO
	.align		4
.L_38:
        /*00fc*/ 	.byte	0x04, 0x17
        /*00fe*/ 	.short	(.L_40 - .L_39)
.L_39:
        /*0100*/ 	.word	0x00000000
        /*0104*/ 	.short	0x000b
        /*0106*/ 	.short	0x0040
        /*0108*/ 	.byte	0x00, 0xf0, 0x11, 0x00


	//----- nvinfo : EIATTR_KPARAM_INFO
	.align		4
.L_40:
        /*010c*/ 	.byte	0x04, 0x17
        /*010e*/ 	.short	(.L_42 - .L_41)
.L_41:
        /*0110*/ 	.word	0x00000000
        /*0114*/ 	.short	0x000a
        /*0116*/ 	.short	0x003c
        /*0118*/ 	.byte	0x00, 0xf0, 0x11, 0x00


	//----- nvinfo : EIATTR_KPARAM_INFO
	.align		4
.L_42:
        /*011c*/ 	.byte	0x04, 0x17
        /*011e*/ 	.short	(.L_44 - .L_43)
.L_43:
        /*0120*/ 	.word	0x00000000
        /*0124*/ 	.short	0x0009
        /*0126*/ 	.short	0x0038
        /*0128*/ 	.byte	0x00, 0xf0, 0x11, 0x00


	//----- nvinfo : EIATTR_KPARAM_INFO
	.align		4
.L_44:
        /*012c*/ 	.byte	0x04, 0x17
        /*012e*/ 	.short	(.L_46 - .L_45)
.L_45:
        /*0130*/ 	.word	0x00000000
        /*0134*/ 	.short	0x0008
        /*0136*/ 	.short	0x0034
        /*0138*/ 	.byte	0x00, 0xf0, 0x11, 0x00


	//----- nvinfo : EIATTR_KPARAM_INFO
	.align		4
.L_46:
        /*013c*/ 	.byte	0x04, 0x17
        /*013e*/ 	.short	(.L_48 - .L_47)
.L_47:
        /*0140*/ 	.word	0x00000000
        /*0144*/ 	.short	0x0007
        /*0146*/ 	.short	0x0030
        /*0148*/ 	.byte	0x00, 0xf0, 0x11, 0x00


	//----- nvinfo : EIATTR_KPARAM_INFO
	.align		4
.L_48:
        /*014c*/ 	.byte	0x04, 0x17
        /*014e*/ 	.short	(.L_50 - .L_49)
.L_49:
        /*0150*/ 	.word	0x00000000
        /*0154*/ 	.short	0x0006
        /*0156*/ 	.short	0x002c
        /*0158*/ 	.byte	0x00, 0xf0, 0x11, 0x00


	//----- nvinfo : EIATTR_KPARAM_INFO
	.align		4
.L_50:
        /*015c*/ 	.byte	0x04, 0x17
        /*015e*/ 	.short	(.L_52 - .L_51)
.L_51:
        /*0160*/ 	.word	0x00000000
        /*0164*/ 	.short	0x0005
        /*0166*/ 	.short	0x0028
        /*0168*/ 	.byte	0x00, 0xf0, 0x11, 0x00


	//----- nvinfo : EIATTR_KPARAM_INFO
	.align		4
.L_52:
        /*016c*/ 	.byte	0x04, 0x17
        /*016e*/ 	.short	(.L_54 - .L_53)
.L_53:
        /*0170*/ 	.word	0x00000000
        /*0174*/ 	.short	0x0004
        /*0176*/ 	.short	0x0020
        /*0178*/ 	.byte	0x00, 0xf4, 0x21, 0x00


	//----- nvinfo : EIATTR_KPARAM_INFO
	.align		4
.L_54:
        /*017c*/ 	.byte	0x04, 0x17
        /*017e*/ 	.short	(.L_56 - .L_55)
.L_55:
        /*0180*/ 	.word	0x00000000
        /*0184*/ 	.short	0x0003
        /*0186*/ 	.short	0x0018
        /*0188*/ 	.byte	0x00, 0xf4, 0x21, 0x00


	//----- nvinfo : EIATTR_KPARAM_INFO
	.align		4
.L_56:
        /*018c*/ 	.byte	0x04, 0x17
        /*018e*/ 	.short	(.L_58 - .L_57)
.L_57:
        /*0190*/ 	.word	0x00000000
        /*0194*/ 	.short	0x0002
        /*0196*/ 	.short	0x0010
        /*0198*/ 	.byte	0x00, 0xf4, 0x21, 0x00


	//----- nvinfo : EIATTR_KPARAM_INFO
	.align		4
.L_58:
        /*019c*/ 	.byte	0x04, 0x17
        /*019e*/ 	.short	(.L_60 - .L_59)
.L_59:
        /*01a0*/ 	.word	0x00000000
        /*01a4*/ 	.short	0x0001
        /*01a6*/ 	.short	0x0008
        /*01a8*/ 	.byte	0x00, 0xf4, 0x21, 0x00


	//----- nvinfo : EIATTR_KPARAM_INFO
	.align		4
.L_60:
        /*01ac*/ 	.byte	0x04, 0x17
        /*01ae*/ 	.short	(.L_62 - .L_61)
.L_61:
        /*01b0*/ 	.word	0x00000000
        /*01b4*/ 	.short	0x0000
        /*01b6*/ 	.short	0x0000
        /*01b8*/ 	.byte	0x00, 0xf4, 0x21, 0x00


	//----- nvinfo : EIATTR_MAXREG_COUNT
	.align		4
.L_62:
        /*01bc*/ 	.byte	0x03, 0x1b
        /*01be*/ 	.short	0x0080


	//----- nvinfo : EIATTR_NUM_BARRIERS
	.align		4
        /*01c0*/ 	.byte	0x02, 0x4c
        /*01c2*/ 	.byte	0x01
	.zero		1


	//----- nvinfo : EIATTR_MERCURY_ISA_VERSION
	.align		4
        /*01c4*/ 	.byte	0x03, 0x5f
        /*01c6*/ 	.short	0x0000


	//----- nvinfo : EIATTR_COOP_GROUP_MASK_REGIDS
	.align		4
        /*01c8*/ 	.byte	0x04, 0x29
        /*01ca*/ 	.short	(.L_64 - .L_63)


	//   ....[0]....
.L_63:
        /*01cc*/ 	.word	0xffffffff


	//   ....[1]....
        /*01d0*/ 	.word	0xffffffff


	//   ....[2]....
        /*01d4*/ 	.word	0xffffffff


	//   ....[3]....
        /*01d8*/ 	.word	0xffffffff


	//   ....[4]....
        /*01dc*/ 	.word	0xffffffff


	//   ....[5]....
        /*01e0*/ 	.word	0xffffffff


	//   ....[6]....
        /*01e4*/ 	.word	0xffffffff


	//   ....[7]....
        /*01e8*/ 	.word	0xffffffff


	//----- nvinfo : EIATTR_COOP_GROUP_INSTR_OFFSETS
	.align		4
.L_64:
        /*01ec*/ 	.byte	0x04, 0x28
        /*01ee*/ 	.short	(.L_66 - .L_65)


	//   ....[0]....
.L_65:
        /*01f0*/ 	.word	0x00001540


	//   ....[1]....
        /*01f4*/ 	.word	0x00001590


	//   ....[2]....
        /*01f8*/ 	.word	0x000015b0


	//   ....[3]....
        /*01fc*/ 	.word	0x000015d0


	//   ....[4]....
        /*0200*/ 	.word	0x00001b00


	//   ....[5]....
        /*0204*/ 	.word	0x00001b30


	//   ....[6]....
        /*0208*/ 	.word	0x00001bb0


	//   ....[7]....
        /*020c*/ 	.word	0x00001bd0


	//----- nvinfo : EIATTR_EXIT_INSTR_OFFSETS
	.align		4
.L_66:
        /*0210*/ 	.byte	0x04, 0x1c
        /*0212*/ 	.short	(.L_68 - .L_67)


	//   ....[0]....
.L_67:
        /*0214*/ 	.word	0x00003430


	//   ....[1]....
        /*0218*/ 	.word	0x000034d0


	//----- nvinfo : EIATTR_REQNTID
	.align		4
.L_68:
        /*021c*/ 	.byte	0x04, 0x10
        /*021e*/ 	.short	(.L_70 - .L_69)
.L_69:
        /*0220*/ 	.word	0x00000200
        /*0224*/ 	.word	0x00000001
        /*0228*/ 	.word	0x00000001
.L_70:


//--------------------- .nv.callgraph             --------------------------
	.section	.nv.callgraph,"",@"SHT_CUDA_CALLGRAPH"
	.align	4
	.sectionentsize	8
	.align		4
        /*0000*/ 	.word	0x00000000
	.align		4
        /*0004*/ 	.word	0xffffffff
	.align		4
        /*0008*/ 	.word	0x00000000
	.align		4
        /*000c*/ 	.word	0xfffffffe
	.align		4
        /*0010*/ 	.word	0x00000000
	.align		4
        /*0014*/ 	.word	0xfffffffd
	.align		4
        /*0018*/ 	.word	0x00000000
	.align		4
        /*001c*/ 	.word	0xfffffffc


//--------------------- .nv.rel.action            --------------------------
	.section	.nv.rel.action,"",@"SHT_CUDA_RELOCINFO"
	.align	8
	.sectionentsize	8
        /*0000*/ 	.byte	0x73, 0x00, 0x00, 0x00, 0x00, 0x00, 0x00, 0x00, 0x00, 0x00, 0x00, 0x11, 0x25, 0x00, 0x05, 0x36


//--------------------- .nv.constant4             --------------------------
	.section	.nv.constant4,"a",@progbits
	.align	8
	.align		8
.nv.constant4:
        /*0000*/ 	.dword	_$_str


//--------------------- .nv.constant0.attn_fwd    --------------------------
	.section	.nv.constant0.attn_fwd,"a",@progbits
	.sectionflags	@""
	.align	4
.nv.constant0.attn_fwd:
	.zero		488


//--------------------- .text.attn_fwd            --------------------------
	.section	.text.attn_fwd,"ax",@progbits
	.sectioninfo	@"SHI_REGISTERS=93"
	.align	128
        .global         attn_fwd
        .type           attn_fwd,@function
        .size           attn_fwd,(.L_x_3 - attn_fwd)
        .other          attn_fwd,@"STO_CUDA_ENTRY STV_DEFAULT"
attn_fwd:
.text.attn_fwd:
[----:B------:R-:W-:Y:S02]  /*0000*/  IMAD.MOV.U32 R1, RZ, RZ, c[0x0][0x28] ;  /* 0x00000a00ff017624 */ /* 0x000fe400078e00ff */
[----:B------:R-:W0:Y:S01]  /*0010*/  S2R R0, SR_TID.X ;  /* 0x0000000000007919 */ /* 0x000e220000002100 */
[----:B------:R-:W-:Y:S01]  /*0020*/  MOV R8, c[0x0][0x198] ;  /* 0x0000660000087a02 */ /* 0x000fe20000000f00 */
[----:B------:R-:W-:Y:S02]  /*0030*/  ULDC.64 UR4, c[0x0][0x118] ;  /* 0x0000460000047ab9 */ /* 0x000fe40000000a00 */
[----:B------:R-:W1:Y:S04]  /*0040*/  S2R R4, SR_CTAID.X ;  /* 0x0000000000047919 */ /* 0x000e680000002500 */
[----:B------:R-:W2:Y:S01]  /*0050*/  S2R R2, SR_CTAID.Y ;  /* 0x0000000000027919 */ /* 0x000ea20000002600 */
[----:B0-----:R-:W-:-:S05]  /*0060*/  LOP3.LUT R5, R0, 0xff, RZ, 0xc0, !PT ;  /* 0x000000ff00057812 */ /* 0x001fca00078ec0ff */
[----:B-1----:R-:W-:Y:S01]  /*0070*/  IMAD R3, R4, 0x100, R5 ;  /* 0x0000010004037824 */ /* 0x002fe200078e0205 */
[----:B------:R-:W-:Y:S01]  /*0080*/  SHF.R.U32.HI R4, RZ, 0x8, R0 ;  /* 0x00000008ff047819 */ /* 0x000fe20000011600 */
[----:B--2---:R-:W-:Y:S02]  /*0090*/  IMAD R6, R2, c[0x0][0x190], RZ ;  /* 0x0000640002067a24 */ /* 0x004fe400078e02ff */
[----:B------:R-:W-:Y:S01]  /*00a0*/  IMAD R9, R3, c[0x0][0x194], RZ ;  /* 0x0000650003097a24 */ /* 0x000fe200078e02ff */
[----:B------:R-:W-:Y:S01]  /*00b0*/  SGXT.U32 R4, R4, 0x1 ;  /* 0x000000010404781a */ /* 0x000fe20000000000 */
[----:B------:R-:W-:Y:S02]  /*00c0*/  IMAD.SHL.U32 R7, R6, 0x2, RZ ;  /* 0x0000000206077824 */ /* 0x000fe400078e00ff */
[----:B------:R-:W-:Y:S02]  /*00d0*/  IMAD.SHL.U32 R10, R9, 0x2, RZ ;  /* 0x00000002090a7824 */ /* 0x000fe400078e00ff */
[----:B------:R-:W-:-:S02]  /*00e0*/  IMAD R11, R4, c[0x0][0x198], RZ ;  /* 0x00006600040b7a24 */ /* 0x000fc400078e02ff */
[----:B------:R-:W-:Y:S01]  /*00f0*/  IMAD.HI R6, R6, 0x2, RZ ;  /* 0x0000000206067827 */ /* 0x000fe200078e02ff */
[----:B------:R-:W-:Y:S02]  /*0100*/  IADD3 R7, P0, P1, R10, c[0x0][0x160], R7 ;  /* 0x000058000a077a10 */ /* 0x000fe4000791e007 */
[----:B------:R-:W-:Y:S01]  /*0110*/  LEA R15, R8, R11, 0x1 ;  /* 0x0000000b080f7211 */ /* 0x000fe200078e08ff */
[----:B------:R-:W-:-:S04]  /*0120*/  IMAD.HI R9, R9, 0x2, RZ ;  /* 0x0000000209097827 */ /* 0x000fc800078e02ff */
[C---:B------:R-:W-:Y:S01]  /*0130*/  IMAD R17, R8.reuse, 0x2, R15 ;  /* 0x0000000208117824 */ /* 0x040fe200078e020f */
[----:B------:R-:W-:Y:S02]  /*0140*/  IADD3.X R6, R9, c[0x0][0x164], R6, P0, P1 ;  /* 0x0000590009067a10 */ /* 0x000fe400007e2406 */
[-C--:B------:R-:W-:Y:S02]  /*0150*/  LEA R12, P0, R11, R7.reuse, 0x1 ;  /* 0x000000070b0c7211 */ /* 0x080fe400078008ff */
[-C--:B------:R-:W-:Y:S02]  /*0160*/  LEA R14, P1, R15, R7.reuse, 0x1 ;  /* 0x000000070f0e7211 */ /* 0x080fe400078208ff */
[-C--:B------:R-:W-:Y:S01]  /*0170*/  LEA.HI.X.SX32 R13, R11, R6.reuse, 0x1, P0 ;  /* 0x000000060b0d7211 */ /* 0x080fe200000f0eff */
[C---:B------:R-:W-:Y:S01]  /*0180*/  IMAD R11, R8.reuse, 0x2, R17 ;  /* 0x00000002080b7824 */ /* 0x040fe200078e0211 */
[----:B------:R-:W-:Y:S02]  /*0190*/  LEA R16, P0, R17, R7, 0x1 ;  /* 0x0000000711107211 */ /* 0x000fe400078008ff */
[----:B------:R-:W-:Y:S01]  /*01a0*/  LEA.HI.X.SX32 R15, R15, R6, 0x1, P1 ;  /* 0x000000060f0f7211 */ /* 0x000fe200008f0eff */
[----:B------:R0:W2:Y:S01]  /*01b0*/  LDG.E.U16 R9, [R12.64] ;  /* 0x000000040c097981 */ /* 0x0000a2000c1e1500 */
[----:B------:R-:W-:-:S02]  /*01c0*/  LEA R21, R8, R11, 0x1 ;  /* 0x0000000b08157211 */ /* 0x000fc400078e08ff */
[-C--:B------:R-:W-:Y:S01]  /*01d0*/  LEA.HI.X.SX32 R17, R17, R6.reuse, 0x1, P0 ;  /* 0x0000000611117211 */ /* 0x080fe200000f0eff */
[----:B------:R1:W3:Y:S01]  /*01e0*/  LDG.E.U16 R10, [R14.64] ;  /* 0x000000040e0a7981 */ /* 0x0002e2000c1e1500 */
[-C--:B------:R-:W-:Y:S01]  /*01f0*/  LEA R18, P0, R11, R7.reuse, 0x1 ;  /* 0x000000070b127211 */ /* 0x080fe200078008ff */
[C---:B------:R-:W-:Y:S01]  /*0200*/  IMAD R23, R8.reuse, 0x2, R21 ;  /* 0x0000000208177824 */ /* 0x040fe200078e0215 */
[-C--:B------:R-:W-:Y:S02]  /*0210*/  LEA R20, P1, R21, R7.reuse, 0x1 ;  /* 0x0000000715147211 */ /* 0x080fe400078208ff */
[-C--:B------:R-:W-:Y:S01]  /*0220*/  LEA.HI.X.SX32 R19, R11, R6.reuse, 0x1, P0 ;  /* 0x000000060b137211 */ /* 0x080fe200000f0eff */
[----:B0-----:R-:W-:Y:S01]  /*0230*/  IMAD R13, R8, 0x2, R23 ;  /* 0x00000002080d7824 */ /* 0x001fe200078e0217 */
[----:B------:R-:W-:Y:S01]  /*0240*/  LEA R22, P0, R23, R7, 0x1 ;  /* 0x0000000717167211 */ /* 0x000fe200078008ff */
[----:B------:R0:W4:Y:S01]  /*0250*/  LDG.E.U16 R11, [R16.64] ;  /* 0x00000004100b7981 */ /* 0x000122000c1e1500 */
[----:B------:R-:W-:-:S02]  /*0260*/  LEA.HI.X.SX32 R21, R21, R6, 0x1, P1 ;  /* 0x0000000615157211 */ /* 0x000fc400008f0eff */
[-C--:B------:R-:W-:Y:S01]  /*0270*/  LEA.HI.X.SX32 R23, R23, R6.reuse, 0x1, P0 ;  /* 0x0000000617177211 */ /* 0x080fe200000f0eff */
[----:B------:R5:W3:Y:S01]  /*0280*/  LDG.E.U16 R12, [R18.64] ;  /* 0x00000004120c7981 */ /* 0x000ae2000c1e1500 */
[C---:B-1----:R-:W-:Y:S02]  /*0290*/  LEA R14, P0, R13.reuse, R7, 0x1 ;  /* 0x000000070d0e7211 */ /* 0x042fe400078008ff */
[----:B------:R-:W-:Y:S01]  /*02a0*/  LEA R25, R8, R13, 0x1 ;  /* 0x0000000d08197211 */ /* 0x000fe200078e08ff */
[----:B------:R1:W3:Y:S01]  /*02b0*/  LDG.E.U16 R28, [R20.64] ;  /* 0x00000004141c7981 */ /* 0x0002e2000c1e1500 */
[----:B------:R-:W-:-:S03]  /*02c0*/  LEA.HI.X.SX32 R15, R13, R6, 0x1, P0 ;  /* 0x000000060d0f7211 */ /* 0x000fc600000f0eff */
[C---:B------:R-:W-:Y:S01]  /*02d0*/  IMAD R13, R8.reuse, 0x2, R25 ;  /* 0x00000002080d7824 */ /* 0x040fe200078e0219 */
[-C--:B0-----:R-:W-:Y:S01]  /*02e0*/  LEA R16, P0, R25, R7.reuse, 0x1 ;  /* 0x0000000719107211 */ /* 0x081fe200078008ff */
[----:B------:R0:W4:Y:S02]  /*02f0*/  LDG.E.U16 R30, [R22.64] ;  /* 0x00000004161e7981 */ /* 0x000124000c1e1500 */
[C---:B------:R-:W-:Y:S01]  /*0300*/  IMAD R27, R8.reuse, 0x2, R13 ;  /* 0x00000002081b7824 */ /* 0x040fe200078e020d */
[-C--:B------:R-:W-:Y:S01]  /*0310*/  LEA R24, P1, R13, R7.reuse, 0x1 ;  /* 0x000000070d187211 */ /* 0x080fe200078208ff */
[----:B------:R0:W4:Y:S01]  /*0320*/  LDG.E.U16 R32, [R14.64] ;  /* 0x000000040e207981 */ /* 0x000122000c1e1500 */
[-C--:B------:R-:W-:Y:S02]  /*0330*/  LEA.HI.X.SX32 R17, R25, R6.reuse, 0x1, P0 ;  /* 0x0000000619117211 */ /* 0x080fe400000f0eff */
[----:B------:R-:W-:Y:S02]  /*0340*/  LEA.HI.X.SX32 R25, R13, R6, 0x1, P1 ;  /* 0x000000060d197211 */ /* 0x000fe400008f0eff */
[----:B-----5:R-:W-:Y:S01]  /*0350*/  LEA R18, P0, R27, R7, 0x1 ;  /* 0x000000071b127211 */ /* 0x020fe200078008ff */
[----:B------:R5:W4:Y:S01]  /*0360*/  LDG.E.U16 R34, [R16.64] ;  /* 0x0000000410227981 */ /* 0x000b22000c1e1500 */
[----:B------:R-:W-:-:S02]  /*0370*/  LEA R13, R8, R27, 0x1 ;  /* 0x0000001b080d7211 */ /* 0x000fc400078e08ff */
[-C--:B------:R-:W-:Y:S01]  /*0380*/  LEA.HI.X.SX32 R19, R27, R6.reuse, 0x1, P0 ;  /* 0x000000061b137211 */ /* 0x080fe200000f0eff */
[----:B------:R5:W4:Y:S01]  /*0390*/  LDG.E.U16 R35, [R24.64] ;  /* 0x0000000418237981 */ /* 0x000b22000c1e1500 */
[CC--:B-1----:R-:W-:Y:S01]  /*03a0*/  LEA R20, P0, R13.reuse, R7.reuse, 0x1 ;  /* 0x000000070d147211 */ /* 0x0c2fe200078008ff */
[C---:B0-----:R-:W-:Y:S02]  /*03b0*/  IMAD R23, R8.reuse, 0x2, R13 ;  /* 0x0000000208177824 */ /* 0x041fe400078e020d */
[----:B------:R0:W4:Y:S01]  /*03c0*/  LDG.E.U16 R36, [R18.64] ;  /* 0x0000000412247981 */ /* 0x000122000c1e1500 */
[----:B------:R-:W-:Y:S01]  /*03d0*/  LEA.HI.X.SX32 R21, R13, R6, 0x1, P0 ;  /* 0x000000060d157211 */ /* 0x000fe200000f0eff */
[----:B------:R-:W-:Y:S01]  /*03e0*/  IMAD R13, R8, 0x2, R23 ;  /* 0x00000002080d7824 */ /* 0x000fe200078e0217 */
[----:B------:R-:W-:-:S03]  /*03f0*/  LEA R14, P0, R23, R7, 0x1 ;  /* 0x00000007170e7211 */ /* 0x000fc600078008ff */
[----:B------:R1:W4:Y:S01]  /*0400*/  LDG.E.U16 R37, [R20.64] ;  /* 0x0000000414257981 */ /* 0x000322000c1e1500 */
[----:B------:R-:W-:Y:S02]  /*0410*/  LEA R22, P1, R13, R7, 0x1 ;  /* 0x000000070d167211 */ /* 0x000fe400078208ff */
[C---:B------:R-:W-:Y:S02]  /*0420*/  LEA R27, R8.reuse, R13, 0x1 ;  /* 0x0000000d081b7211 */ /* 0x040fe400078e08ff */
[-C--:B------:R-:W-:Y:S02]  /*0430*/  LEA.HI.X.SX32 R15, R23, R6.reuse, 0x1, P0 ;  /* 0x00000006170f7211 */ /* 0x080fe400000f0eff */
[-C--:B------:R-:W-:Y:S01]  /*0440*/  LEA.HI.X.SX32 R23, R13, R6.reuse, 0x1, P1 ;  /* 0x000000060d177211 */ /* 0x080fe200008f0eff */
[C---:B------:R-:W-:Y:S01]  /*0450*/  IMAD R13, R8.reuse, 0x2, R27 ;  /* 0x00000002080d7824 */ /* 0x040fe200078e021b */
[CC--:B-----5:R-:W-:Y:S01]  /*0460*/  LEA R16, P0, R27.reuse, R7.reuse, 0x1 ;  /* 0x000000071b107211 */ /* 0x0e0fe200078008ff */
[----:B------:R5:W4:Y:S02]  /*0470*/  LDG.E.U16 R38, [R14.64] ;  /* 0x000000040e267981 */ /* 0x000b24000c1e1500 */
[----:B------:R-:W-:Y:S01]  /*0480*/  IMAD R25, R8, 0x2, R13 ;  /* 0x0000000208197824 */ /* 0x000fe200078e020d */
[----:B------:R-:W-:Y:S01]  /*0490*/  LEA.HI.X.SX32 R17, R27, R6, 0x1, P0 ;  /* 0x000000061b117211 */ /* 0x000fe200000f0eff */
[----:B------:R5:W4:Y:S01]  /*04a0*/  LDG.E.U16 R39, [R22.64] ;  /* 0x0000000416277981 */ /* 0x000b22000c1e1500 */
[----:B0-----:R-:W-:-:S02]  /*04b0*/  LEA R18, P0, R13, R7, 0x1 ;  /* 0x000000070d127211 */ /* 0x001fc400078008ff */
[----:B------:R-:W-:Y:S01]  /*04c0*/  LEA R27, R8, R25, 0x1 ;  /* 0x00000019081b7211 */ /* 0x000fe200078e08ff */
[----:B------:R0:W4:Y:S01]  /*04d0*/  LDG.E.U16 R40, [R16.64] ;  /* 0x0000000410287981 */ /* 0x000122000c1e1500 */
[----:B------:R-:W-:-:S03]  /*04e0*/  LEA.HI.X.SX32 R19, R13, R6, 0x1, P0 ;  /* 0x000000060d137211 */ /* 0x000fc600000f0eff */
[C---:B------:R-:W-:Y:S01]  /*04f0*/  IMAD R13, R8.reuse, 0x2, R27 ;  /* 0x00000002080d7824 */ /* 0x040fe200078e021b */
[C---:B-1----:R-:W-:Y:S01]  /*0500*/  LEA R20, P0, R25.reuse, R7, 0x1 ;  /* 0x0000000719147211 */ /* 0x042fe200078008ff */
[----:B------:R1:W4:Y:S02]  /*0510*/  LDG.E.U16 R41, [R18.64] ;  /* 0x0000000412297981 */ /* 0x000324000c1e1500 */
[----:B------:R-:W-:Y:S01]  /*0520*/  IMAD R29, R8, 0x2, R13 ;  /* 0x00000002081d7824 */ /* 0x000fe200078e020d */
[----:B------:R-:W-:-:S04]  /*0530*/  LEA.HI.X.SX32 R21, R25, R6, 0x1, P0 ;  /* 0x0000000619157211 */ /* 0x000fc800000f0eff */
[----:B------:R-:W-:Y:S01]  /*0540*/  LEA R31, R8, R29, 0x1 ;  /* 0x0000001d081f7211 */ /* 0x000fe200078e08ff */
[----:B------:R1:W4:Y:S01]  /*0550*/  LDG.E.U16 R42, [R20.64] ;  /* 0x00000004142a7981 */ /* 0x000322000c1e1500 */
[----:B-----5:R-:W-:-:S03]  /*0560*/  LEA R14, P0, R13, R7, 0x1 ;  /* 0x000000070d0e7211 */ /* 0x020fc600078008ff */
[C---:B------:R-:W-:Y:S01]  /*0570*/  IMAD R23, R8.reuse, 0x2, R31 ;  /* 0x0000000208177824 */ /* 0x040fe200078e021f */
[-C--:B------:R-:W-:Y:S02]  /*0580*/  LEA.HI.X.SX32 R15, R13, R6.reuse, 0x1, P0 ;  /* 0x000000060d0f7211 */ /* 0x080fe400000f0eff */
[-C--:B------:R-:W-:Y:S01]  /*0590*/  LEA R24, P1, R27, R7.reuse, 0x1 ;  /* 0x000000071b187211 */ /* 0x080fe200078208ff */
[C---:B------:R-:W-:Y:S01]  /*05a0*/  IMAD R13, R8.reuse, 0x2, R23 ;  /* 0x00000002080d7824 */ /* 0x040fe200078e0217 */
[----:B0-----:R-:W-:Y:S01]  /*05b0*/  LEA R16, P0, R29, R7, 0x1 ;  /* 0x000000071d107211 */ /* 0x001fe200078008ff */
[----:B------:R0:W5:Y:S01]  /*05c0*/  LDG.E.U16 R44, [R14.64] ;  /* 0x000000040e2c7981 */ /* 0x000162000c1e1500 */
[-C--:B------:R-:W-:Y:S02]  /*05d0*/  LEA.HI.X.SX32 R25, R27, R6.reuse, 0x1, P1 ;  /* 0x000000061b197211 */ /* 0x080fe400008f0eff */
[C---:B------:R-:W-:Y:S02]  /*05e0*/  LEA R27, R8.reuse, R13, 0x1 ;  /* 0x0000000d081b7211 */ /* 0x040fe400078e08ff */
[-C--:B------:R-:W-:Y:S01]  /*05f0*/  LEA.HI.X.SX32 R17, R29, R6.reuse, 0x1, P0 ;  /* 0x000000061d117211 */ /* 0x080fe200000f0eff */
[----:B------:R0:W5:Y:S02]  /*0600*/  LDG.E.U16 R43, [R24.64] ;  /* 0x00000004182b7981 */ /* 0x000164000c1e1500 */
[C---:B------:R-:W-:Y:S01]  /*0610*/  IMAD R29, R8.reuse, 0x2, R27 ;  /* 0x00000002081d7824 */ /* 0x040fe200078e021b */
[C---:B-1----:R-:W-:Y:S01]  /*0620*/  LEA R18, P0, R13.reuse, R7, 0x1 ;  /* 0x000000070d127211 */ /* 0x042fe200078008ff */
[----:B------:R1:W5:Y:S02]  /*0630*/  LDG.E.U16 R45, [R16.64] ;  /* 0x00000004102d7981 */ /* 0x000364000c1e1500 */
[----:B0-----:R-:W-:Y:S01]  /*0640*/  IMAD R25, R8, 0x2, R29 ;  /* 0x0000000208197824 */ /* 0x001fe200078e021d */
[----:B------:R-:W-:-:S04]  /*0650*/  LEA.HI.X.SX32 R19, R13, R6, 0x1, P0 ;  /* 0x000000060d137211 */ /* 0x000fc800000f0eff */
[----:B------:R-:W-:Y:S01]  /*0660*/  LEA R13, R8, R25, 0x1 ;  /* 0x00000019080d7211 */ /* 0x000fe200078e08ff */
[----:B------:R0:W5:Y:S01]  /*0670*/  LDG.E.U16 R47, [R18.64] ;  /* 0x00000004122f7981 */ /* 0x000162000c1e1500 */
[----:B------:R-:W-:-:S03]  /*0680*/  LEA R22, P1, R23, R7, 0x1 ;  /* 0x0000000717167211 */ /* 0x000fc600078208ff */
[C---:B------:R-:W-:Y:S01]  /*0690*/  IMAD R15, R8.reuse, 0x2, R13 ;  /* 0x00000002080f7824 */ /* 0x040fe200078e020d */
[-C--:B------:R-:W-:Y:S02]  /*06a0*/  LEA.HI.X.SX32 R23, R23, R6.reuse, 0x1, P1 ;  /* 0x0000000617177211 */ /* 0x080fe400008f0eff */
[-C--:B------:R-:W-:Y:S01]  /*06b0*/  LEA R20, P0, R27, R7.reuse, 0x1 ;  /* 0x000000071b147211 */ /* 0x080fe200078008ff */
[C---:B------:R-:W-:Y:S01]  /*06c0*/  IMAD R33, R8.reuse, 0x2, R15 ;  /* 0x0000000208217824 */ /* 0x040fe200078e020f */
[-C--:B------:R-:W-:Y:S01]  /*06d0*/  LEA R24, P1, R25, R7.reuse, 0x1 ;  /* 0x0000000719187211 */ /* 0x080fe200078208ff */
[----:B------:R0:W5:Y:S01]  /*06e0*/  LDG.E.U16 R46, [R22.64] ;  /* 0x00000004162e7981 */ /* 0x000162000c1e1500 */
[-C--:B------:R-:W-:Y:S02]  /*06f0*/  LEA.HI.X.SX32 R21, R27, R6.reuse, 0x1, P0 ;  /* 0x000000061b157211 */ /* 0x080fe400000f0eff */
[----:B-1----:R-:W-:Y:S02]  /*0700*/  LEA R16, P0, R13, R7, 0x1 ;  /* 0x000000070d107211 */ /* 0x002fe400078008ff */
[----:B------:R-:W-:Y:S01]  /*0710*/  LEA.HI.X.SX32 R25, R25, R6, 0x1, P1 ;  /* 0x0000000619197211 */ /* 0x000fe200008f0eff */
[----:B------:R1:W5:Y:S01]  /*0720*/  LDG.E.U16 R48, [R20.64] ;  /* 0x0000000414307981 */ /* 0x000362000c1e1500 */
[----:B0-----:R-:W-:-:S03]  /*0730*/  LEA R23, R8, R33, 0x1 ;  /* 0x0000002108177211 */ /* 0x001fc600078e08ff */
[----:B------:R0:W5:Y:S01]  /*0740*/  LDG.E.U16 R49, [R24.64] ;  /* 0x0000000418317981 */ /* 0x000162000c1e1500 */
[-C--:B------:R-:W-:Y:S02]  /*0750*/  LEA.HI.X.SX32 R17, R13, R6.reuse, 0x1, P0 ;  /* 0x000000060d117211 */ /* 0x080fe400000f0eff */
[-C--:B------:R-:W-:Y:S01]  /*0760*/  LEA R26, P1, R23, R7.reuse, 0x1 ;  /* 0x00000007171a7211 */ /* 0x080fe200078208ff */
[C---:B------:R-:W-:Y:S01]  /*0770*/  IMAD R13, R8.reuse, 0x2, R23 ;  /* 0x00000002080d7824 */ /* 0x040fe200078e0217 */
[-C--:B------:R-:W-:Y:S01]  /*0780*/  LEA R22, P0, R15, R7.reuse, 0x1 ;  /* 0x000000070f167211 */ /* 0x080fe200078008ff */
[----:B------:R0:W5:Y:S01]  /*0790*/  LDG.E.U16 R50, [R16.64] ;  /* 0x0000000410327981 */ /* 0x000162000c1e1500 */
[-C--:B------:R-:W-:Y:S02]  /*07a0*/  LEA.HI.X.SX32 R27, R23, R6.reuse, 0x1, P1 ;  /* 0x00000006171b7211 */ /* 0x080fe400008f0eff */
[-C--:B------:R-:W-:Y:S01]  /*07b0*/  LEA.HI.X.SX32 R23, R15, R6.reuse, 0x1, P0 ;  /* 0x000000060f177211 */ /* 0x080fe200000f0eff */
[----:B------:R-:W-:Y:S01]  /*07c0*/  IMAD R15, R8, 0x2, R13 ;  /* 0x00000002080f7824 */ /* 0x000fe200078e020d */
[CC--:B-1----:R-:W-:Y:S01]  /*07d0*/  LEA R20, P0, R13.reuse, R7.reuse, 0x1 ;  /* 0x000000070d147211 */ /* 0x0c2fe200078008ff */
[----:B------:R1:W5:Y:S03]  /*07e0*/  LDG.E.U16 R51, [R26.64] ;  /* 0x000000041a337981 */ /* 0x000366000c1e1500 */
[----:B------:R-:W-:Y:S01]  /*07f0*/  LEA.HI.X.SX32 R21, R13, R6, 0x1, P0 ;  /* 0x000000060d157211 */ /* 0x000fe200000f0eff */
[----:B------:R-:W5:Y:S01]  /*0800*/  LDG.E.U16 R22, [R22.64] ;  /* 0x0000000416167981 */ /* 0x000f62000c1e1500 */
[----:B0-----:R-:W-:-:S02]  /*0810*/  LEA R24, P1, R15, R7, 0x1 ;  /* 0x000000070f187211 */ /* 0x001fc400078208ff */
[----:B------:R-:W-:Y:S01]  /*0820*/  LEA R14, P0, R31, R7, 0x1 ;  /* 0x000000071f0e7211 */ /* 0x000fe200078008ff */
[----:B------:R-:W5:Y:S01]  /*0830*/  LDG.E.U16 R20, [R20.64] ;  /* 0x0000000414147981 */ /* 0x000f62000c1e1500 */
[----:B------:R-:W-:Y:S02]  /*0840*/  LEA R8, R8, R15, 0x1 ;  /* 0x0000000f08087211 */ /* 0x000fe400078e08ff */
[-C--:B------:R-:W-:Y:S02]  /*0850*/  LEA.HI.X.SX32 R25, R15, R6.reuse, 0x1, P1 ;  /* 0x000000060f197211 */ /* 0x080fe400008f0eff */
[----:B------:R-:W-:Y:S02]  /*0860*/  LEA.HI.X.SX32 R15, R31, R6, 0x1, P0 ;  /* 0x000000061f0f7211 */ /* 0x000fe400000f0eff */
[-C--:B------:R-:W-:Y:S01]  /*0870*/  LEA R16, P0, R29, R7.reuse, 0x1 ;  /* 0x000000071d107211 */ /* 0x080fe200078008ff */
[----:B------:R-:W5:Y:S01]  /*0880*/  LDG.E.U16 R24, [R24.64] ;  /* 0x0000000418187981 */ /* 0x000f62000c1e1500 */
[----:B------:R-:W-:-:S02]  /*0890*/  LEA R18, P1, R33, R7, 0x1 ;  /* 0x0000000721127211 */ /* 0x000fc400078208ff */
[-C--:B------:R-:W-:Y:S01]  /*08a0*/  LEA.HI.X.SX32 R17, R29, R6.reuse, 0x1, P0 ;  /* 0x000000061d117211 */ /* 0x080fe200000f0eff */
[----:B------:R-:W5:Y:S01]  /*08b0*/  LDG.E.U16 R14, [R14.64] ;  /* 0x000000040e0e7981 */ /* 0x000f62000c1e1500 */
[C---:B-1----:R-:W-:Y:S02]  /*08c0*/  LEA R26, P0, R8.reuse, R7, 0x1 ;  /* 0x00000007081a7211 */ /* 0x042fe400078008ff */
[-C--:B------:R-:W-:Y:S01]  /*08d0*/  LEA.HI.X.SX32 R19, R33, R6.reuse, 0x1, P1 ;  /* 0x0000000621137211 */ /* 0x080fe200008f0eff */
[----:B------:R-:W5:Y:S01]  /*08e0*/  LDG.E.U16 R16, [R16.64] ;  /* 0x0000000410107981 */ /* 0x000f62000c1e1500 */
[----:B------:R-:W-:-:S04]  /*08f0*/  LEA.HI.X.SX32 R27, R8, R6, 0x1, P0 ;  /* 0x00000006081b7211 */ /* 0x000fc800000f0eff */
[----:B------:R0:W5:Y:S04]  /*0900*/  LDG.E.U16 R19, [R18.64] ;  /* 0x0000000412137981 */ /* 0x000168000c1e1500 */
[----:B------:R-:W5:Y:S01]  /*0910*/  LDG.E.U16 R26, [R26.64] ;  /* 0x000000041a1a7981 */ /* 0x000f62000c1e1500 */
[----:B------:R-:W-:Y:S01]  /*0920*/  SHF.R.S32.HI R7, RZ, 0x8, R0 ;  /* 0x00000008ff077819 */ /* 0x000fe20000011400 */
[----:B------:R-:W-:-:S03]  /*0930*/  IMAD.SHL.U32 R6, R5, 0x2, RZ ;  /* 0x0000000205067824 */ /* 0x000fc600078e00ff */
[----:B------:R-:W-:-:S04]  /*0940*/  SGXT R5, R7, 0x1 ;  /* 0x000000010705781a */ /* 0x000fc80000000200 */
[----:B------:R-:W-:Y:S01]  /*0950*/  LOP3.LUT R6, R6, 0x210, R5, 0x78, !PT ;  /* 0x0000021006067812 */ /* 0x000fe200078e7805 */
[----:B------:R-:W-:-:S05]  /*0960*/  IMAD.MOV.U32 R5, RZ, RZ, 0x1 ;  /* 0x00000001ff057424 */ /* 0x000fca00078e00ff */
[----:B------:R-:W-:Y:S02]  /*0970*/  ISETP.LE.AND P0, PT, R5, c[0x0][0x1d0], PT ;  /* 0x0000740005007a0c */ /* 0x000fe40003f03270 */
[C---:B------:R-:W-:Y:S02]  /*0980*/  LOP3.LUT R5, R6.reuse, 0x20, RZ, 0x3c, !PT ;  /* 0x0000002006057812 */ /* 0x040fe400078e3cff */
[C---:B------:R-:W-:Y:S01]  /*0990*/  LOP3.LUT R7, R6.reuse, 0x40, RZ, 0x3c, !PT ;  /* 0x0000004006077812 */ /* 0x040fe200078e3cff */
[----:B------:R-:W-:Y:S01]  /*09a0*/  IMAD.MOV.U32 R8, RZ, RZ, 0x3f800000 ;  /* 0x3f800000ff087424 */ /* 0x000fe200078e00ff */
[----:B------:R-:W-:Y:S01]  /*09b0*/  MOV R68, 0xff800000 ;  /* 0xff80000000447802 */ /* 0x000fe20000000f00 */
[----:B0-----:R-:W-:Y:S01]  /*09c0*/  IMAD.MOV.U32 R18, RZ, RZ, 0x3f800000 ;  /* 0x3f800000ff127424 */ /* 0x001fe200078e00ff */
[----:B------:R-:W-:Y:S01]  /*09d0*/  CS2R R60, SRZ ;  /* 0x00000000003c7805 */ /* 0x000fe2000001ff00 */
[----:B------:R-:W-:Y:S01]  /*09e0*/  CS2R R62, SRZ ;  /* 0x00000000003e7805 */ /* 0x000fe2000001ff00 */
[----:B------:R-:W-:Y:S01]  /*09f0*/  CS2R R52, SRZ ;  /* 0x0000000000347805 */ /* 0x000fe2000001ff00 */
[----:B------:R-:W-:Y:S01]  /*0a00*/  CS2R R54, SRZ ;  /* 0x0000000000367805 */ /* 0x000fe2000001ff00 */
[----:B------:R-:W-:Y:S01]  /*0a10*/  CS2R R56, SRZ ;  /* 0x0000000000387805 */ /* 0x000fe2000001ff00 */
[----:B------:R-:W-:Y:S01]  /*0a20*/  CS2R R58, SRZ ;  /* 0x00000000003a7805 */ /* 0x000fe2000001ff00 */
[----:B--2---:R0:W-:Y:S02]  /*0a30*/  STS.U16 [R6], R9 ;  /* 0x0000000906007388 */ /* 0x0041e40000000400 */
[----:B0-----:R-:W-:-:S02]  /*0a40*/  LOP3.LUT R9, R6, 0x60, RZ, 0x3c, !PT ;  /* 0x0000006006097812 */ /* 0x001fc400078e3cff */
[----:B---3--:R-:W-:Y:S04]  /*0a50*/  STS.U16 [R6+0x1000], R28 ;  /* 0x0010001c06007388 */ /* 0x008fe80000000400 */
[----:B----4-:R-:W-:Y:S04]  /*0a60*/  STS.U16 [R6+0x2000], R35 ;  /* 0x0020002306007388 */ /* 0x010fe80000000400 */
[----:B------:R-:W-:Y:S04]  /*0a70*/  STS.U16 [R6+0x3000], R39 ;  /* 0x0030002706007388 */ /* 0x000fe80000000400 */
[----:B-----5:R-:W-:Y:S04]  /*0a80*/  STS.U16 [R6+0x4000], R43 ;  /* 0x0040002b06007388 */ /* 0x020fe80000000400 */
[----:B------:R-:W-:Y:S04]  /*0a90*/  STS.U16 [R6+0x5000], R46 ;  /* 0x0050002e06007388 */ /* 0x000fe80000000400 */
[----:B------:R-:W-:Y:S04]  /*0aa0*/  STS.U16 [R6+0x6000], R49 ;  /* 0x0060003106007388 */ /* 0x000fe80000000400 */
[----:B------:R-:W-:Y:S04]  /*0ab0*/  STS.U16 [R6+0x7000], R51 ;  /* 0x0070003306007388 */ /* 0x000fe80000000400 */
[----:B------:R0:W-:Y:S04]  /*0ac0*/  STS.U16 [R5+0x400], R10 ;  /* 0x0004000a05007388 */ /* 0x0001e80000000400 */
[----:B------:R-:W-:Y:S04]  /*0ad0*/  STS.U16 [R5+0x1400], R30 ;  /* 0x0014001e05007388 */ /* 0x000fe80000000400 */
[----:B------:R-:W-:Y:S04]  /*0ae0*/  STS.U16 [R5+0x2400], R36 ;  /* 0x0024002405007388 */ /* 0x000fe80000000400 */
[----:B------:R-:W-:Y:S01]  /*0af0*/  STS.U16 [R5+0x3400], R40 ;  /* 0x0034002805007388 */ /* 0x000fe20000000400 */
[----:B0-----:R-:W-:-:S03]  /*0b00*/  IMAD.SHL.U32 R10, R0, 0x20, RZ ;  /* 0x00000020000a7824 */ /* 0x001fc600078e00ff */
[----:B------:R-:W-:Y:S04]  /*0b10*/  STS.U16 [R5+0x4400], R44 ;  /* 0x0044002c05007388 */ /* 0x000fe80000000400 */
[----:B------:R0:W-:Y:S04]  /*0b20*/  STS.U16 [R5+0x5400], R47 ;  /* 0x0054002f05007388 */ /* 0x0001e80000000400 */
[----:B------:R1:W-:Y:S04]  /*0b30*/  STS.U16 [R5+0x6400], R50 ;  /* 0x0064003205007388 */ /* 0x0003e80000000400 */
[----:B------:R-:W-:Y:S01]  /*0b40*/  STS.U16 [R5+0x7400], R20 ;  /* 0x0074001405007388 */ /* 0x000fe20000000400 */
[----:B0-----:R-:W-:-:S03]  /*0b50*/  CS2R R46, SRZ ;  /* 0x00000000002e7805 */ /* 0x001fc6000001ff00 */
[----:B------:R0:W-:Y:S01]  /*0b60*/  STS.U16 [R7+0x800], R11 ;  /* 0x0008000b07007388 */ /* 0x0001e20000000400 */
[----:B-1----:R-:W-:-:S03]  /*0b70*/  CS2R R50, SRZ ;  /* 0x0000000000327805 */ /* 0x002fc6000001ff00 */
[----:B------:R1:W-:Y:S04]  /*0b80*/  STS.U16 [R7+0x1800], R32 ;  /* 0x0018002007007388 */ /* 0x0003e80000000400 */
[----:B------:R2:W-:Y:S01]  /*0b90*/  STS.U16 [R7+0x2800], R37 ;  /* 0x0028002507007388 */ /* 0x0005e20000000400 */
[----:B0-----:R-:W-:-:S03]  /*0ba0*/  MOV R11, 0xff800000 ;  /* 0xff800000000b7802 */ /* 0x001fc60000000f00 */
[----:B------:R0:W-:Y:S01]  /*0bb0*/  STS.U16 [R7+0x3800], R41 ;  /* 0x0038002907007388 */ /* 0x0001e20000000400 */
[----:B-1----:R-:W-:-:S03]  /*0bc0*/  CS2R R32, SRZ ;  /* 0x0000000000207805 */ /* 0x002fc6000001ff00 */
[----:B------:R1:W-:Y:S01]  /*0bd0*/  STS.U16 [R7+0x4800], R45 ;  /* 0x0048002d07007388 */ /* 0x0003e20000000400 */
[----:B--2---:R-:W-:-:S03]  /*0be0*/  CS2R R36, SRZ ;  /* 0x0000000000247805 */ /* 0x004fc6000001ff00 */
[----:B------:R2:W-:Y:S01]  /*0bf0*/  STS.U16 [R7+0x5800], R48 ;  /* 0x0058003007007388 */ /* 0x0005e20000000400 */
[----:B0-----:R-:W-:-:S03]  /*0c00*/  CS2R R40, SRZ ;  /* 0x0000000000287805 */ /* 0x001fc6000001ff00 */
[----:B------:R-:W-:Y:S01]  /*0c10*/  STS.U16 [R7+0x6800], R22 ;  /* 0x0068001607007388 */ /* 0x000fe20000000400 */
[----:B-1----:R-:W-:-:S03]  /*0c20*/  CS2R R44, SRZ ;  /* 0x00000000002c7805 */ /* 0x002fc6000001ff00 */
[----:B------:R-:W-:Y:S01]  /*0c30*/  STS.U16 [R7+0x7800], R24 ;  /* 0x0078001807007388 */ /* 0x000fe20000000400 */
[----:B--2---:R-:W-:-:S03]  /*0c40*/  CS2R R48, SRZ ;  /* 0x0000000000307805 */ /* 0x004fc6000001ff00 */
[----:B------:R-:W-:Y:S04]  /*0c50*/  STS.U16 [R9+0xc00], R12 ;  /* 0x000c000c09007388 */ /* 0x000fe80000000400 */
[----:B------:R0:W-:Y:S04]  /*0c60*/  STS.U16 [R9+0x1c00], R34 ;  /* 0x001c002209007388 */ /* 0x0001e80000000400 */
[----:B------:R1:W-:Y:S04]  /*0c70*/  STS.U16 [R9+0x2c00], R38 ;  /* 0x002c002609007388 */ /* 0x0003e80000000400 */
[----:B------:R2:W-:Y:S01]  /*0c80*/  STS.U16 [R9+0x3c00], R42 ;  /* 0x003c002a09007388 */ /* 0x0005e20000000400 */
[----:B0-----:R-:W-:-:S03]  /*0c90*/  CS2R R34, SRZ ;  /* 0x0000000000227805 */ /* 0x001fc6000001ff00 */
[----:B------:R-:W-:Y:S01]  /*0ca0*/  STS.U16 [R9+0x4c00], R14 ;  /* 0x004c000e09007388 */ /* 0x000fe20000000400 */
[----:B-1----:R-:W-:-:S03]  /*0cb0*/  CS2R R38, SRZ ;  /* 0x0000000000267805 */ /* 0x002fc6000001ff00 */
[----:B------:R-:W-:Y:S01]  /*0cc0*/  STS.U16 [R9+0x5c00], R16 ;  /* 0x005c001009007388 */ /* 0x000fe20000000400 */
[----:B--2---:R-:W-:-:S03]  /*0cd0*/  CS2R R42, SRZ ;  /* 0x00000000002a7805 */ /* 0x004fc6000001ff00 */
[----:B------:R0:W-:Y:S04]  /*0ce0*/  STS.U16 [R9+0x6c00], R19 ;  /* 0x006c001309007388 */ /* 0x0001e80000000400 */
[----:B------:R1:W-:Y:S01]  /*0cf0*/  STS.U16 [R9+0x7c00], R26 ;  /* 0x007c001a09007388 */ /* 0x0003e20000000400 */
[C---:B0-----:R-:W-:Y:S01]  /*0d00*/  LOP3.LUT R19, R0.reuse, 0x1ff, RZ, 0xc0, !PT ;  /* 0x000001ff00137812 */ /* 0x041fe200078ec0ff */
[----:B-1----:R-:W-:Y:S01]  /*0d10*/  IMAD.SHL.U32 R9, R0, 0x2, RZ ;  /* 0x0000000200097824 */ /* 0x002fe200078e00ff */
[----:B------:R-:W-:Y:S05]  /*0d20*/  @!P0 BRA `(.L_x_0) ;  /* 0x00000f6000008947 */ /* 0x000fea0003800000 */
[C---:B------:R-:W-:Y:S01]  /*0d30*/  LOP3.LUT R5, R0.reuse, 0x1c0, RZ, 0xc0, !PT ;  /* 0x000001c000057812 */ /* 0x040fe200078ec0ff */
[----:B------:R-:W-:Y:S01]  /*0d40*/  IMAD.MOV.U32 R81, RZ, RZ, -0x800000 ;  /* 0xff800000ff517424 */ /* 0x000fe200078e00ff */
[----:B------:R-:W-:Y:S01]  /*0d50*/  LOP3.LUT R16, R0, 0x7, RZ, 0xc0, !PT ;  /* 0x0000000700107812 */ /* 0x000fe200078ec0ff */
[----:B------:R-:W-:Y:S01]  /*0d60*/  IMAD.MOV.U32 R80, RZ, RZ, -0x800000 ;  /* 0xff800000ff507424 */ /* 0x000fe200078e00ff */
[----:B------:R-:W-:Y:S01]  /*0d70*/  LOP3.LUT R7, R9, 0x10, RZ, 0xc0, !PT ;  /* 0x0000001009077812 */ /* 0x000fe200078ec0ff */
[----:B------:R-:W-:Y:S01]  /*0d80*/  CS2R R32, SRZ ;  /* 0x0000000000207805 */ /* 0x000fe2000001ff00 */
[----:B------:R-:W-:Y:S01]  /*0d90*/  SHF.R.U32.HI R6, RZ, 0x2, R5 ;  /* 0x00000002ff067819 */ /* 0x000fe20000011605 */
[C---:B------:R-:W-:Y:S01]  /*0da0*/  IMAD R5, R16.reuse, 0x210, RZ ;  /* 0x0000021010057824 */ /* 0x040fe200078e02ff */
[--C-:B------:R-:W-:Y:S01]  /*0db0*/  LOP3.LUT R8, R7, 0x1e0, R0.reuse, 0xf8, !PT ;  /* 0x000001e007087812 */ /* 0x100fe200078ef800 */
[----:B------:R-:W-:Y:S01]  /*0dc0*/  IMAD R16, R16, 0x90, RZ ;  /* 0x0000009010107824 */ /* 0x000fe200078e02ff */
[C---:B------:R-:W-:Y:S01]  /*0dd0*/  LOP3.LUT R7, R0.reuse, 0x3f, RZ, 0xc0, !PT ;  /* 0x0000003f00077812 */ /* 0x040fe200078ec0ff */
[----:B------:R-:W-:Y:S01]  /*0de0*/  CS2R R34, SRZ ;  /* 0x0000000000227805 */ /* 0x000fe2000001ff00 */
[----:B------:R-:W-:Y:S01]  /*0df0*/  LOP3.LUT R12, R0, 0xf, RZ, 0xc0, !PT ;  /* 0x0000000f000c7812 */ /* 0x000fe200078ec0ff */
[----:B------:R-:W-:Y:S01]  /*0e00*/  CS2R R60, SRZ ;  /* 0x00000000003c7805 */ /* 0x000fe2000001ff00 */
[----:B------:R-:W-:Y:S01]  /*0e10*/  LOP3.LUT R21, R5, R8, RZ, 0x3c, !PT ;  /* 0x0000000805157212 */ /* 0x000fe200078e3cff */
[----:B------:R-:W-:Y:S01]  /*0e20*/  IMAD R5, R2, c[0x0][0x1a0], RZ ;  /* 0x0000680002057a24 */ /* 0x000fe200078e02ff */
[----:B------:R-:W-:Y:S01]  /*0e30*/  SHF.L.U32 R11, R19, 0x1, RZ ;  /* 0x00000001130b7819 */ /* 0x000fe200000006ff */
[----:B------:R-:W-:Y:S01]  /*0e40*/  IMAD R8, R7, c[0x0][0x1a8], RZ ;  /* 0x00006a0007087a24 */ /* 0x000fe200078e02ff */
[----:B------:R-:W-:Y:S01]  /*0e50*/  LOP3.LUT R17, R0, 0x10, RZ, 0xc0, !PT ;  /* 0x0000001000117812 */ /* 0x000fe200078ec0ff */
[----:B------:R-:W-:Y:S01]  /*0e60*/  IMAD R15, R12, c[0x0][0x1b4], RZ ;  /* 0x00006d000c0f7a24 */ /* 0x000fe200078e02ff */
[----:B------:R-:W-:Y:S01]  /*0e70*/  LOP3.LUT R11, R11, R6, RZ, 0x3c, !PT ;  /* 0x000000060b0b7212 */ /* 0x000fe200078e3cff */
[----:B------:R-:W-:Y:S01]  /*0e80*/  IMAD.SHL.U32 R7, R5, 0x2, RZ ;  /* 0x0000000205077824 */ /* 0x000fe200078e00ff */
[----:B------:R-:W-:Y:S01]  /*0e90*/  SHF.L.U32 R18, R17, 0x8, RZ ;  /* 0x0000000811127819 */ /* 0x000fe200000006ff */
[----:B------:R-:W-:Y:S01]  /*0ea0*/  IMAD.SHL.U32 R12, R8, 0x2, RZ ;  /* 0x00000002080c7824 */ /* 0x000fe200078e00ff */
[----:B------:R-:W-:Y:S01]  /*0eb0*/  LOP3.LUT R16, R16, 0x30, R9, 0x78, !PT ;  /* 0x0000003010107812 */ /* 0x000fe200078e7809 */
[----:B------:R-:W-:Y:S01]  /*0ec0*/  IMAD R6, R2, c[0x0][0x1b0], RZ ;  /* 0x00006c0002067a24 */ /* 0x000fe200078e02ff */
[----:B------:R-:W-:Y:S01]  /*0ed0*/  CS2R R62, SRZ ;  /* 0x00000000003e7805 */ /* 0x000fe2000001ff00 */
[----:B------:R-:W-:Y:S01]  /*0ee0*/  IMAD.HI R5, R5, 0x2, RZ ;  /* 0x0000000205057827 */ /* 0x000fe200078e02ff */
[----:B------:R-:W-:Y:S01]  /*0ef0*/  IADD3 R82, P0, P1, R12, c[0x0][0x168], R7 ;  /* 0x00005a000c527a10 */ /* 0x000fe2000791e007 */
[----:B------:R-:W-:Y:S01]  /*0f00*/  CS2R R36, SRZ ;  /* 0x0000000000247805 */ /* 0x000fe2000001ff00 */
[----:B------:R-:W-:Y:S01]  /*0f10*/  IADD3 R12, R18, R21, RZ ;  /* 0x00000015120c7210 */ /* 0x000fe20007ffe0ff */
[----:B------:R-:W-:Y:S01]  /*0f20*/  IMAD.HI R8, R8, 0x2, RZ ;  /* 0x0000000208087827 */ /* 0x000fe200078e02ff */
[----:B------:R-:W-:Y:S01]  /*0f30*/  SHF.R.U32.HI R7, RZ, 0x6, R0 ;  /* 0x00000006ff077819 */ /* 0x000fe20000011600 */
[----:B------:R-:W-:Y:S01]  /*0f40*/  CS2R R38, SRZ ;  /* 0x0000000000267805 */ /* 0x000fe2000001ff00 */
[----:B------:R-:W-:Y:S01]  /*0f50*/  CS2R R52, SRZ ;  /* 0x0000000000347805 */ /* 0x000fe2000001ff00 */
[----:B------:R-:W-:Y:S01]  /*0f60*/  IMAD.SHL.U32 R13, R6, 0x2, RZ ;  /* 0x00000002060d7824 */ /* 0x000fe200078e00ff */
[----:B------:R-:W-:Y:S01]  /*0f70*/  SGXT.U32 R7, R7, 0x3 ;  /* 0x000000030707781a */ /* 0x000fe20000000000 */
[----:B------:R-:W-:Y:S01]  /*0f80*/  IMAD.SHL.U32 R14, R15, 0x2, RZ ;  /* 0x000000020f0e7824 */ /* 0x000fe200078e00ff */
[----:B------:R-:W-:Y:S01]  /*0f90*/  CS2R R54, SRZ ;  /* 0x0000000000367805 */ /* 0x000fe2000001ff00 */
[----:B------:R-:W-:Y:S01]  /*0fa0*/  IMAD R23, R17, -0xf0, R18 ;  /* 0xffffff1011177824 */ /* 0x000fe200078e0212 */
[----:B------:R-:W-:Y:S01]  /*0fb0*/  IADD3.X R18, R8, c[0x0][0x16c], R5, P0, P1 ;  /* 0x00005b0008127a10 */ /* 0x000fe200007e2405 */
[----:B------:R-:W-:Y:S01]  /*0fc0*/  IMAD.HI R15, R15, 0x2, RZ ;  /* 0x000000020f0f7827 */ /* 0x000fe200078e02ff */
[--C-:B------:R-:W-:Y:S01]  /*0fd0*/  SHF.R.U32.HI R5, RZ, 0x4, R0.reuse ;  /* 0x00000004ff057819 */ /* 0x100fe20000011600 */
[----:B------:R-:W-:Y:S01]  /*0fe0*/  CS2R R40, SRZ ;  /* 0x0000000000287805 */ /* 0x000fe2000001ff00 */
[----:B------:R-:W-:Y:S01]  /*0ff0*/  IADD3 R76, P2, P3, R14, c[0x0][0x170], R13 ;  /* 0x00005c000e4c7a10 */ /* 0x000fe20007b5e00d */
[----:B------:R-:W-:Y:S01]  /*1000*/  IMAD.HI R14, R6, 0x2, RZ ;  /* 0x00000002060e7827 */ /* 0x000fe200078e02ff */
[----:B------:R-:W-:Y:S01]  /*1010*/  SGXT.U32 R5, R5, 0x5 ;  /* 0x000000050505781a */ /* 0x000fe20000000000 */
[----:B------:R-:W-:Y:S01]  /*1020*/  CS2R R42, SRZ ;  /* 0x00000000002a7805 */ /* 0x000fe2000001ff00 */
[----:B------:R-:W-:Y:S01]  /*1030*/  LEA.HI R6, R0, 0x20, RZ, 0x1c ;  /* 0x0000002000067811 */ /* 0x000fe200078fe0ff */
[----:B------:R-:W-:Y:S01]  /*1040*/  IMAD R8, R7, c[0x0][0x1a4], RZ ;  /* 0x0000690007087a24 */ /* 0x000fe200078e02ff */
[----:B------:R-:W-:Y:S01]  /*1050*/  SHF.R.S32.HI R17, RZ, 0x2, R0 ;  /* 0x00000002ff117819 */ /* 0x000fe20000011400 */
[----:B------:R-:W-:Y:S01]  /*1060*/  IMAD R7, R5, c[0x0][0x1b8], RZ ;  /* 0x00006e0005077a24 */ /* 0x000fe200078e02ff */
[----:B------:R-:W-:Y:S01]  /*1070*/  IADD3.X R15, R15, c[0x0][0x174], R14, P2, P3 ;  /* 0x00005d000f0f7a10 */ /* 0x000fe200017e640e */
[----:B------:R-:W-:Y:S01]  /*1080*/  IMAD R6, R6, c[0x0][0x1b8], RZ ;  /* 0x00006e0006067a24 */ /* 0x000fe200078e02ff */
[----:B------:R-:W-:Y:S01]  /*1090*/  SGXT R17, R17, 0x1 ;  /* 0x000000011111781a */ /* 0x000fe20000000200 */
[----:B------:R-:W-:Y:S01]  /*10a0*/  IMAD.MOV.U32 R13, RZ, RZ, c[0x0][0x1a4] ;  /* 0x00006900ff0d7624 */ /* 0x000fe200078e00ff */
[-C--:B------:R-:W-:Y:S01]  /*10b0*/  LEA R78, P2, R7, R76.reuse, 0x1 ;  /* 0x0000004c074e7211 */ /* 0x080fe200078408ff */
[----:B------:R-:W-:Y:S01]  /*10c0*/  CS2R R44, SRZ ;  /* 0x00000000002c7805 */ /* 0x000fe2000001ff00 */
[C---:B------:R-:W-:Y:S01]  /*10d0*/  LEA R76, P3, R6.reuse, R76, 0x1 ;  /* 0x0000004c064c7211 */ /* 0x040fe200078608ff */
[----:B------:R-:W-:Y:S01]  /*10e0*/  IMAD R5, R13, 0x8, R8 ;  /* 0x000000080d057824 */ /* 0x000fe200078e0208 */
[-C--:B------:R-:W-:Y:S01]  /*10f0*/  LEA.HI.X.SX32 R79, R7, R15.reuse, 0x1, P2 ;  /* 0x0000000f074f7211 */ /* 0x080fe200010f0eff */
[----:B------:R-:W-:Y:S01]  /*1100*/  CS2R R46, SRZ ;  /* 0x00000000002e7805 */ /* 0x000fe2000001ff00 */
[----:B------:R-:W-:Y:S01]  /*1110*/  LEA.HI.X.SX32 R77, R6, R15, 0x1, P3 ;  /* 0x0000000f064d7211 */ /* 0x000fe200018f0eff */
[----:B------:R-:W-:Y:S01]  /*1120*/  CS2R R48, SRZ ;  /* 0x0000000000307805 */ /* 0x000fe2000001ff00 */
[----:B------:R-:W-:Y:S01]  /*1130*/  LOP3.LUT R17, R17, 0x90, RZ, 0xc0, !PT ;  /* 0x0000009011117812 */ /* 0x000fe200078ec0ff */
[----:B------:R-:W-:Y:S01]  /*1140*/  CS2R R6, SRZ ;  /* 0x0000000000067805 */ /* 0x000fe2000001ff00 */
[----:B------:R-:W-:Y:S01]  /*1150*/  SHF.R.S32.HI R15, RZ, 0x6, R0 ;  /* 0x00000006ff0f7819 */ /* 0x000fe20000011400 */
[----:B------:R-:W-:Y:S01]  /*1160*/  CS2R R50, SRZ ;  /* 0x0000000000327805 */ /* 0x000fe2000001ff00 */
[----:B------:R-:W-:Y:S01]  /*1170*/  LOP3.LUT R14, R17, 0x60, R10, 0xf8, !PT ;  /* 0x00000060110e7812 */ /* 0x000fe200078ef80a */
[----:B------:R-:W-:Y:S01]  /*1180*/  CS2R R56, SRZ ;  /* 0x0000000000387805 */ /* 0x000fe2000001ff00 */
[----:B------:R-:W-:Y:S01]  /*1190*/  SGXT R15, R15, 0x1 ;  /* 0x000000010f0f781a */ /* 0x000fe20000000200 */
[----:B------:R-:W-:Y:S01]  /*11a0*/  CS2R R58, SRZ ;  /* 0x00000000003a7805 */ /* 0x000fe2000001ff00 */
[----:B------:R-:W-:-:S02]  /*11b0*/  LEA R88, P0, R8, R82, 0x1 ;  /* 0x0000005208587211 */ /* 0x000fc400078008ff */
[----:B------:R-:W-:Y:S02]  /*11c0*/  LEA R82, P1, R5, R82, 0x1 ;  /* 0x0000005205527211 */ /* 0x000fe400078208ff */
[----:B------:R-:W-:Y:S02]  /*11d0*/  LOP3.LUT R14, R14, 0x10, R9, 0x78, !PT ;  /* 0x000000100e0e7812 */ /* 0x000fe400078e7809 */
[----:B------:R-:W-:Y:S02]  /*11e0*/  LOP3.LUT R20, R15, 0x90, RZ, 0xc0, !PT ;  /* 0x000000900f147812 */ /* 0x000fe400078ec0ff */
[-C--:B------:R-:W-:Y:S01]  /*11f0*/  LEA.HI.X.SX32 R89, R8, R18.reuse, 0x1, P0 ;  /* 0x0000001208597211 */ /* 0x080fe200000f0eff */
[----:B------:R-:W-:Y:S01]  /*1200*/  IMAD.MOV.U32 R8, RZ, RZ, 0x3f800000 ;  /* 0x3f800000ff087424 */ /* 0x000fe200078e00ff */
[----:B------:R-:W-:Y:S01]  /*1210*/  LEA.HI.X.SX32 R83, R5, R18, 0x1, P1 ;  /* 0x0000001205537211 */ /* 0x000fe200008f0eff */
[----:B------:R-:W-:Y:S01]  /*1220*/  IMAD.MOV.U32 R18, RZ, RZ, 0x3f800000 ;  /* 0x3f800000ff127424 */ /* 0x000fe200078e00ff */
[----:B------:R-:W-:-:S02]  /*1230*/  IADD3 R14, R14, R23, RZ ;  /* 0x000000170e0e7210 */ /* 0x000fc40007ffe0ff */
[----:B------:R-:W-:Y:S02]  /*1240*/  MOV R5, RZ ;  /* 0x000000ff00057202 */ /* 0x000fe40000000f00 */
[----:B------:R-:W-:Y:S02]  /*1250*/  LOP3.LUT R17, R20, 0x37e, R9, 0x78, !PT ;  /* 0x0000037e14117812 */ /* 0x000fe400078e7809 */
[----:B------:R-:W-:Y:S02]  /*1260*/  LOP3.LUT R15, R16, 0x40, RZ, 0x3c, !PT ;  /* 0x00000040100f7812 */ /* 0x000fe400078e3cff */
.L_x_1:
[----:B------:R-:W-:-:S04]  /*1270*/  IMAD.WIDE R20, R6, 0x2, R88 ;  /* 0x0000000206147825 */ /* 0x000fc800078e0258 */
[----:B------:R-:W-:Y:S01]  /*1280*/  IMAD.WIDE R24, R6, 0x2, R82 ;  /* 0x0000000206187825 */ /* 0x000fe200078e0252 */
[----:B------:R-:W2:Y:S04]  /*1290*/  LDG.E.U16 R28, [R20.64] ;  /* 0x00000004141c7981 */ /* 0x000ea8000c1e1500 */
[----:B------:R-:W3:Y:S01]  /*12a0*/  LDG.E.U16 R30, [R24.64] ;  /* 0x00000004181e7981 */ /* 0x000ee2000c1e1500 */
[----:B------:R-:W-:-:S03]  /*12b0*/  IMAD.WIDE R84, R5, 0x2, R78 ;  /* 0x0000000205547825 */ /* 0x000fc600078e024e */
[----:B------:R-:W-:Y:S01]  /*12c0*/  BAR.SYNC.DEFER_BLOCKING 0x0 ;  /* 0x0000000000007b1d */ /* 0x000fe20000010000 */
[----:B------:R-:W-:-:S05]  /*12d0*/  IMAD.WIDE R86, R5, 0x2, R76 ;  /* 0x0000000205567825 */ /* 0x000fca00078e024c */
[----:B--2---:R-:W-:Y:S04]  /*12e0*/  STS.U16 [R11+0x8000], R28 ;  /* 0x0080001c0b007388 */ /* 0x004fe80000000400 */
[----:B---3--:R-:W-:Y:S04]  /*12f0*/  STS.U16 [R11+0x8400], R30 ;  /* 0x0084001e0b007388 */ /* 0x008fe80000000400 */
[----:B------:R-:W-:Y:S06]  /*1300*/  BAR.SYNC.DEFER_BLOCKING 0x0 ;  /* 0x0000000000007b1d */ /* 0x000fec0000010000 */
[----:B------:R0:W2:Y:S04]  /*1310*/  LDG.E.U16 R84, [R84.64] ;  /* 0x0000000454547981 */ /* 0x0000a8000c1e1500 */
[----:B------:R1:W3:Y:S01]  /*1320*/  LDG.E.U16 R86, [R86.64] ;  /* 0x0000000456567981 */ /* 0x0002e2000c1e1500 */
[----:B------:R-:W-:Y:S01]  /*1330*/  IADD3 R7, R7, 0x10, RZ ;  /* 0x0000001007077810 */ /* 0x000fe20007ffe0ff */
[----:B------:R-:W-:-:S02]  /*1340*/  IMAD R6, R13, 0x10, R6 ;  /* 0x000000100d067824 */ /* 0x000fc400078e0206 */
[----:B------:R-:W-:Y:S01]  /*1350*/  LDSM.16.MT88.4 R68, [R12] ;  /* 0x000000000c44783b */ /* 0x000fe20000004200 */
[----:B------:R-:W-:-:S03]  /*1360*/  ISETP.GE.AND P0, PT, R7, c[0x0][0x1d0], PT ;  /* 0x0000740007007a0c */ /* 0x000fc60003f06270 */
[----:B------:R-:W4:Y:S04]  /*1370*/  LDSM.16.M88.4 R20, [R16+0x8000] ;  /* 0x008000001014783b */ /* 0x000f280000000200 */
[----:B------:R-:W5:Y:S04]  /*1380*/  LDSM.16.M88.4 R72, [R16+0x8400] ;  /* 0x008400001048783b */ /* 0x000f680000000200 */
[----:B------:R-:W0:Y:S04]  /*1390*/  LDSM.16.MT88.4 R64, [R12+0x2000] ;  /* 0x002000000c40783b */ /* 0x000e280000004200 */
[----:B------:R-:W-:Y:S01]  /*13a0*/  LDSM.16.M88.4 R28, [R15+0x8000] ;  /* 0x008000000f1c783b */ /* 0x000fe20000000200 */
[C---:B----4-:R-:W-:Y:S08]  /*13b0*/  HMMA.16816.F32 R24, R68.reuse, R20, RZ ;  /* 0x000000144418723c */ /* 0x050ff000000018ff */
[----:B-----5:R-:W-:Y:S11]  /*13c0*/  HMMA.16816.F32 R68, R68, R72, RZ ;  /* 0x000000484444723c */ /* 0x020ff600000018ff */
[----:B------:R-:W-:Y:S05]  /*13d0*/  @!UPT UIADD3 URZ, URZ, URZ, URZ ;  /* 0x0000003f3f3ff290 */ /* 0x000fea000fffe03f */
[C---:B0-----:R-:W-:Y:S01]  /*13e0*/  HMMA.16816.F32 R20, R64.reuse, R22, R24 ;  /* 0x000000164014723c */ /* 0x041fe20000001818 */
[----:B------:R-:W0:Y:S07]  /*13f0*/  LDSM.16.MT88.4 R24, [R12+0x4000] ;  /* 0x004000000c18783b */ /* 0x000e2e0000004200 */
[----:B------:R-:W-:Y:S01]  /*1400*/  HMMA.16816.F32 R72, R64, R74, R68 ;  /* 0x0000004a4048723c */ /* 0x000fe20000001844 */
[----:B------:R-:W4:Y:S04]  /*1410*/  LDSM.16.M88.4 R68, [R15+0x8400] ;  /* 0x008400000f44783b */ /* 0x000f280000000200 */
[----:B------:R-:W5:Y:S04]  /*1420*/  LDSM.16.MT88.4 R64, [R12+0x6000] ;  /* 0x006000000c40783b */ /* 0x000f680000004200 */
[----:B------:R-:W-:Y:S07]  /*1430*/  BAR.SYNC.DEFER_BLOCKING 0x0 ;  /* 0x0000000000007b1d */ /* 0x000fee0000010000 */
[C---:B0-----:R-:W-:Y:S08]  /*1440*/  HMMA.16816.F32 R20, R24.reuse, R28, R20 ;  /* 0x0000001c1814723c */ /* 0x041ff00000001814 */
[----:B----4-:R-:W-:Y:S11]  /*1450*/  HMMA.16816.F32 R72, R24, R68, R72 ;  /* 0x000000441848723c */ /* 0x010ff60000001848 */
[----:B------:R-:W-:Y:S05]  /*1460*/  @!UPT UIADD3 URZ, URZ, URZ, URZ ;  /* 0x0000003f3f3ff290 */ /* 0x000fea000fffe03f */
[C---:B-----5:R-:W-:Y:S08]  /*1470*/  HMMA.16816.F32 R20, R64.reuse, R30, R20 ;  /* 0x0000001e4014723c */ /* 0x060ff00000001814 */
[----:B------:R-:W-:Y:S11]  /*1480*/  HMMA.16816.F32 R72, R64, R70, R72 ;  /* 0x000000464048723c */ /* 0x000ff60000001848 */
[----:B------:R-:W-:Y:S05]  /*1490*/  @!UPT UIADD3 URZ, URZ, URZ, URZ ;  /* 0x0000003f3f3ff290 */ /* 0x000fea000fffe03f */
[----:B------:R-:W-:Y:S02]  /*14a0*/  FMUL R24, R20, c[0x0][0x188] ;  /* 0x0000620014187a20 */ /* 0x000fe40000400000 */
[----:B------:R-:W-:-:S05]  /*14b0*/  FMUL R25, R21, c[0x0][0x188] ;  /* 0x0000620015197a20 */ /* 0x000fca0000400000 */
[----:B------:R-:W-:Y:S01]  /*14c0*/  FMNMX R25, R24, R25, !PT ;  /* 0x0000001918197209 */ /* 0x000fe20007800000 */
[----:B------:R-:W-:Y:S02]  /*14d0*/  FMUL R26, R72, c[0x0][0x188] ;  /* 0x00006200481a7a20 */ /* 0x000fe40000400000 */
[----:B------:R-:W-:-:S03]  /*14e0*/  FMUL R24, R73, c[0x0][0x188] ;  /* 0x0000620049187a20 */ /* 0x000fc60000400000 */
[----:B------:R-:W-:Y:S01]  /*14f0*/  FMNMX R25, R26, R25, !PT ;  /* 0x000000191a197209 */ /* 0x000fe20007800000 */
[----:B------:R-:W-:-:S03]  /*1500*/  FMUL R26, R74, c[0x0][0x188] ;  /* 0x000062004a1a7a20 */ /* 0x000fc60000400000 */
[----:B------:R-:W-:Y:S01]  /*1510*/  FMNMX R27, R24, R25, !PT ;  /* 0x00000019181b7209 */ /* 0x000fe20007800000 */
[----:B------:R-:W-:Y:S02]  /*1520*/  FMUL R24, R22, c[0x0][0x188] ;  /* 0x0000620016187a20 */ /* 0x000fe40000400000 */
[----:B------:R-:W-:Y:S02]  /*1530*/  FMUL R25, R23, c[0x0][0x188] ;  /* 0x0000620017197a20 */ /* 0x000fe40000400000 */
[----:B------:R-:W0:Y:S03]  /*1540*/  SHFL.BFLY PT, R28, R27, 0x2, 0x1f ;  /* 0x0c401f001b1c7f89 */ /* 0x000e2600000e0000 */
[----:B------:R-:W-:Y:S01]  /*1550*/  FMNMX R25, R24, R25, !PT ;  /* 0x0000001918197209 */ /* 0x000fe20007800000 */
[----:B------:R-:W-:-:S03]  /*1560*/  FMUL R24, R75, c[0x0][0x188] ;  /* 0x000062004b187a20 */ /* 0x000fc60000400000 */
[----:B------:R-:W-:-:S04]  /*1570*/  FMNMX R25, R26, R25, !PT ;  /* 0x000000191a197209 */ /* 0x000fc80007800000 */
[----:B------:R-:W-:-:S05]  /*1580*/  FMNMX R24, R24, R25, !PT ;  /* 0x0000001918187209 */ /* 0x000fca0007800000 */
[----:B------:R-:W4:Y:S01]  /*1590*/  SHFL.BFLY PT, R29, R24, 0x2, 0x1f ;  /* 0x0c401f00181d7f89 */ /* 0x000f2200000e0000 */
[----:B0-----:R-:W-:-:S05]  /*15a0*/  FMNMX R28, R27, R28, !PT ;  /* 0x0000001c1b1c7209 */ /* 0x001fca0007800000 */
[----:B------:R-:W0:Y:S01]  /*15b0*/  SHFL.BFLY PT, R25, R28, 0x1, 0x1f ;  /* 0x0c201f001c197f89 */ /* 0x000e2200000e0000 */
[----:B----4-:R-:W-:-:S05]  /*15c0*/  FMNMX R29, R24, R29, !PT ;  /* 0x0000001d181d7209 */ /* 0x010fca0007800000 */
[----:B------:R-:W4:Y:S01]  /*15d0*/  SHFL.BFLY PT, R26, R29, 0x1, 0x1f ;  /* 0x0c201f001d1a7f89 */ /* 0x000f2200000e0000 */
[----:B0-----:R-:W-:-:S04]  /*15e0*/  FMNMX R68, R28, R25, !PT ;  /* 0x000000191c447209 */ /* 0x001fc80007800000 */
[----:B------:R-:W-:-:S05]  /*15f0*/  FMNMX R68, R68, R81, !PT ;  /* 0x0000005144447209 */ /* 0x000fca0007800000 */
[----:B------:R-:W-:Y:S02]  /*1600*/  FADD R24, -R68, R81 ;  /* 0x0000005144187221 */ /* 0x000fe40000000100 */
[--C-:B------:R-:W-:Y:S02]  /*1610*/  FFMA R20, R20, c[0x0][0x188], -R68.reuse ;  /* 0x0000620014147a23 */ /* 0x100fe40000000844 */
[----:B------:R-:W-:Y:S02]  /*1620*/  FMUL R24, R24, 1.4426950216293334961 ;  /* 0x3fb8aa3b18187820 */ /* 0x000fe40000400000 */
[--C-:B------:R-:W-:Y:S01]  /*1630*/  FFMA R72, R72, c[0x0][0x188], -R68.reuse ;  /* 0x0000620048487a23 */ /* 0x100fe20000000844 */
[----:B----4-:R-:W-:Y:S01]  /*1640*/  FMNMX R69, R29, R26, !PT ;  /* 0x0000001a1d457209 */ /* 0x010fe20007800000 */
[----:B------:R-:W0:Y:S01]  /*1650*/  MUFU.EX2 R71, R24 ;  /* 0x0000001800477308 */ /* 0x000e220000000800 */
[----:B------:R-:W-:Y:S02]  /*1660*/  FMUL R20, R20, 1.4426950216293334961 ;  /* 0x3fb8aa3b14147820 */ /* 0x000fe40000400000 */
[----:B------:R-:W-:Y:S01]  /*1670*/  FMNMX R69, R69, R80, !PT ;  /* 0x0000005045457209 */ /* 0x000fe20007800000 */
[----:B------:R-:W-:-:S02]  /*1680*/  FFMA R73, R73, c[0x0][0x188], -R68 ;  /* 0x0000620049497a23 */ /* 0x000fc40000000844 */
[----:B------:R-:W-:Y:S02]  /*1690*/  FFMA R21, R21, c[0x0][0x188], -R68 ;  /* 0x0000620015157a23 */ /* 0x000fe40000000844 */
[--C-:B------:R-:W-:Y:S01]  /*16a0*/  FFMA R22, R22, c[0x0][0x188], -R69.reuse ;  /* 0x0000620016167a23 */ /* 0x100fe20000000845 */
[----:B------:R4:W-:Y:S01]  /*16b0*/  MUFU.EX2 R70, R20 ;  /* 0x0000001400467308 */ /* 0x0009e20000000800 */
[--C-:B------:R-:W-:Y:S02]  /*16c0*/  FFMA R23, R23, c[0x0][0x188], -R69.reuse ;  /* 0x0000620017177a23 */ /* 0x100fe40000000845 */
[----:B------:R-:W-:Y:S02]  /*16d0*/  FMUL R72, R72, 1.4426950216293334961 ;  /* 0x3fb8aa3b48487820 */ /* 0x000fe40000400000 */
[--C-:B------:R-:W-:Y:S02]  /*16e0*/  FFMA R74, R74, c[0x0][0x188], -R69.reuse ;  /* 0x000062004a4a7a23 */ /* 0x100fe40000000845 */
[----:B------:R-:W-:Y:S01]  /*16f0*/  FFMA R75, R75, c[0x0][0x188], -R69 ;  /* 0x000062004b4b7a23 */ /* 0x000fe20000000845 */
[----:B-1----:R-:W-:Y:S01]  /*1700*/  MUFU.EX2 R87, R72 ;  /* 0x0000004800577308 */ /* 0x002fe20000000800 */
[----:B------:R-:W-:-:S02]  /*1710*/  FMUL R73, R73, 1.4426950216293334961 ;  /* 0x3fb8aa3b49497820 */ /* 0x000fc40000400000 */
[----:B------:R-:W-:Y:S02]  /*1720*/  FMUL R21, R21, 1.4426950216293334961 ;  /* 0x3fb8aa3b15157820 */ /* 0x000fe40000400000 */
[----:B------:R-:W-:Y:S02]  /*1730*/  FMUL R22, R22, 1.4426950216293334961 ;  /* 0x3fb8aa3b16167820 */ /* 0x000fe40000400000 */
[----:B------:R-:W-:Y:S01]  /*1740*/  FMUL R23, R23, 1.4426950216293334961 ;  /* 0x3fb8aa3b17177820 */ /* 0x000fe20000400000 */
[----:B------:R1:W-:Y:S01]  /*1750*/  MUFU.EX2 R90, R73 ;  /* 0x00000049005a7308 */ /* 0x0003e20000000800 */
[----:B----4-:R-:W-:Y:S01]  /*1760*/  FADD R20, -R69, R80 ;  /* 0x0000005045147221 */ /* 0x010fe20000000100 */
[----:B------:R-:W-:Y:S01]  /*1770*/  MOV R80, R69 ;  /* 0x0000004500507202 */ /* 0x000fe20000000f00 */
[----:B------:R-:W-:Y:S02]  /*1780*/  FMUL R74, R74, 1.4426950216293334961 ;  /* 0x3fb8aa3b4a4a7820 */ /* 0x000fe40000400000 */
[----:B------:R-:W-:-:S02]  /*1790*/  FMUL R75, R75, 1.4426950216293334961 ;  /* 0x3fb8aa3b4b4b7820 */ /* 0x000fc40000400000 */
[C---:B0-----:R-:W-:Y:S01]  /*17a0*/  FMUL R36, R71.reuse, R36 ;  /* 0x0000002447247220 */ /* 0x041fe20000400000 */
[----:B------:R-:W0:Y:S01]  /*17b0*/  MUFU.EX2 R85, R21 ;  /* 0x0000001500557308 */ /* 0x000e220000000800 */
[----:B-1----:R-:W-:Y:S02]  /*17c0*/  FMUL R73, R20, 1.4426950216293334961 ;  /* 0x3fb8aa3b14497820 */ /* 0x002fe40000400000 */
[C---:B------:R-:W-:Y:S02]  /*17d0*/  FMUL R37, R71.reuse, R37 ;  /* 0x0000002547257220 */ /* 0x040fe40000400000 */
[C---:B------:R-:W-:Y:S02]  /*17e0*/  FMUL R32, R71.reuse, R32 ;  /* 0x0000002047207220 */ /* 0x040fe40000400000 */
[C---:B------:R-:W-:Y:S01]  /*17f0*/  FMUL R33, R71.reuse, R33 ;  /* 0x0000002147217220 */ /* 0x040fe20000400000 */
[----:B------:R1:W-:Y:S01]  /*1800*/  MUFU.EX2 R81, R22 ;  /* 0x0000001600517308 */ /* 0x0003e20000000800 */
[C---:B------:R-:W-:Y:S01]  /*1810*/  FMUL R60, R71.reuse, R60 ;  /* 0x0000003c473c7220 */ /* 0x040fe20000400000 */
[----:B--2---:R-:W-:Y:S01]  /*1820*/  STS.U16 [R17+0x8000], R84 ;  /* 0x0080005411007388 */ /* 0x004fe20000000400 */
[----:B------:R-:W-:-:S02]  /*1830*/  FMUL R61, R71, R61 ;  /* 0x0000003d473d7220 */ /* 0x000fc40000400000 */
[C---:B------:R-:W-:Y:S01]  /*1840*/  FMUL R52, R71.reuse, R52 ;  /* 0x0000003447347220 */ /* 0x040fe20000400000 */
[----:B---3--:R-:W-:Y:S01]  /*1850*/  STS.U16 [R17+0x8400], R86 ;  /* 0x0084005611007388 */ /* 0x008fe20000000400 */
[----:B------:R-:W-:Y:S01]  /*1860*/  FMUL R53, R71, R53 ;  /* 0x0000003547357220 */ /* 0x000fe20000400000 */
[----:B------:R-:W2:Y:S01]  /*1870*/  MUFU.EX2 R72, R23 ;  /* 0x0000001700487308 */ /* 0x000ea20000000800 */
[----:B0-----:R-:W-:Y:S01]  /*1880*/  F2FP.PACK_AB R20, R85, R70 ;  /* 0x000000465514723e */ /* 0x001fe200000000ff */
[----:B------:R-:W-:Y:S01]  /*1890*/  BAR.SYNC.DEFER_BLOCKING 0x0 ;  /* 0x0000000000007b1d */ /* 0x000fe20000010000 */
[----:B------:R-:W-:Y:S01]  /*18a0*/  FADD R70, R70, R85 ;  /* 0x0000005546467221 */ /* 0x000fe20000000000 */
[----:B-1----:R-:W-:Y:S01]  /*18b0*/  F2FP.PACK_AB R22, R90, R87 ;  /* 0x000000575a16723e */ /* 0x002fe200000000ff */
[----:B------:R-:W-:Y:S02]  /*18c0*/  FMUL R40, R71, R40 ;  /* 0x0000002847287220 */ /* 0x000fe40000400000 */
[----:B------:R-:W-:Y:S01]  /*18d0*/  FADD R87, R87, R70 ;  /* 0x0000004657577221 */ /* 0x000fe20000000000 */
[----:B------:R-:W-:Y:S01]  /*18e0*/  MUFU.EX2 R74, R74 ;  /* 0x0000004a004a7308 */ /* 0x000fe20000000800 */
[----:B------:R-:W-:-:S02]  /*18f0*/  FMUL R41, R71, R41 ;  /* 0x0000002947297220 */ /* 0x000fc40000400000 */
[----:B------:R-:W-:Y:S02]  /*1900*/  FADD R87, R90, R87 ;  /* 0x000000575a577221 */ /* 0x000fe40000000000 */
[C---:B------:R-:W-:Y:S02]  /*1910*/  FMUL R44, R71.reuse, R44 ;  /* 0x0000002c472c7220 */ /* 0x040fe40000400000 */
[----:B------:R-:W-:Y:S01]  /*1920*/  FMUL R45, R71, R45 ;  /* 0x0000002d472d7220 */ /* 0x000fe20000400000 */
[----:B------:R-:W0:Y:S01]  /*1930*/  MUFU.EX2 R75, R75 ;  /* 0x0000004b004b7308 */ /* 0x000e220000000800 */
[----:B--2---:R-:W-:Y:S01]  /*1940*/  F2FP.PACK_AB R21, R72, R81 ;  /* 0x000000514815723e */ /* 0x004fe200000000ff */
[----:B------:R-:W-:Y:S02]  /*1950*/  FADD R81, R81, R72 ;  /* 0x0000004851517221 */ /* 0x000fe40000000000 */
[C---:B------:R-:W-:Y:S02]  /*1960*/  FMUL R48, R71.reuse, R48 ;  /* 0x0000003047307220 */ /* 0x040fe40000400000 */
[----:B------:R-:W-:-:S02]  /*1970*/  FMUL R49, R71, R49 ;  /* 0x0000003147317220 */ /* 0x000fc40000400000 */
[----:B------:R-:W1:Y:S01]  /*1980*/  MUFU.EX2 R73, R73 ;  /* 0x0000004900497308 */ /* 0x000e620000000800 */
[C---:B------:R-:W-:Y:S01]  /*1990*/  FMUL R56, R71.reuse, R56 ;  /* 0x0000003847387220 */ /* 0x040fe20000400000 */
[----:B------:R-:W2:Y:S01]  /*19a0*/  LDSM.16.M88.4 R24, [R14+0x8200] ;  /* 0x008200000e18783b */ /* 0x000ea20000000200 */
[----:B------:R-:W-:-:S03]  /*19b0*/  FMUL R57, R71, R57 ;  /* 0x0000003947397220 */ /* 0x000fc60000400000 */
[----:B------:R-:W3:Y:S01]  /*19c0*/  LDSM.16.M88.4 R28, [R14+0x8000] ;  /* 0x008000000e1c783b */ /* 0x000ee20000000200 */
[C---:B0-----:R-:W-:Y:S01]  /*19d0*/  F2FP.PACK_AB R23, R75.reuse, R74 ;  /* 0x0000004a4b17723e */ /* 0x041fe200000000ff */
[----:B------:R-:W-:Y:S02]  /*19e0*/  FADD R74, R74, R81 ;  /* 0x000000514a4a7221 */ /* 0x000fe40000000000 */
[----:B------:R-:W-:Y:S01]  /*19f0*/  LDSM.16.M88.4 R64, [R14+0x8400] ;  /* 0x008400000e40783b */ /* 0x000fe20000000200 */
[----:B------:R-:W-:Y:S02]  /*1a00*/  IMAD.MOV.U32 R81, RZ, RZ, R68 ;  /* 0x000000ffff517224 */ /* 0x000fe400078e0044 */
[----:B------:R-:W-:Y:S02]  /*1a10*/  FADD R74, R75, R74 ;  /* 0x0000004a4b4a7221 */ /* 0x000fe40000000000 */
[C---:B-1----:R-:W-:Y:S02]  /*1a20*/  FMUL R38, R73.reuse, R38 ;  /* 0x0000002649267220 */ /* 0x042fe40000400000 */
[----:B------:R-:W-:-:S02]  /*1a30*/  FMUL R39, R73, R39 ;  /* 0x0000002749277220 */ /* 0x000fc40000400000 */
[C---:B------:R-:W-:Y:S02]  /*1a40*/  FMUL R34, R73.reuse, R34 ;  /* 0x0000002249227220 */ /* 0x040fe40000400000 */
[C---:B------:R-:W-:Y:S02]  /*1a50*/  FMUL R35, R73.reuse, R35 ;  /* 0x0000002349237220 */ /* 0x040fe40000400000 */
[C---:B------:R-:W-:Y:S02]  /*1a60*/  FMUL R62, R73.reuse, R62 ;  /* 0x0000003e493e7220 */ /* 0x040fe40000400000 */
[C---:B------:R-:W-:Y:S02]  /*1a70*/  FMUL R63, R73.reuse, R63 ;  /* 0x0000003f493f7220 */ /* 0x040fe40000400000 */
[C---:B------:R-:W-:Y:S02]  /*1a80*/  FMUL R54, R73.reuse, R54 ;  /* 0x0000003649367220 */ /* 0x040fe40000400000 */
[----:B------:R-:W-:-:S02]  /*1a90*/  FMUL R55, R73, R55 ;  /* 0x0000003749377220 */ /* 0x000fc40000400000 */
[C---:B------:R-:W-:Y:S02]  /*1aa0*/  FMUL R42, R73.reuse, R42 ;  /* 0x0000002a492a7220 */ /* 0x040fe40000400000 */
[C---:B------:R-:W-:Y:S02]  /*1ab0*/  FMUL R43, R73.reuse, R43 ;  /* 0x0000002b492b7220 */ /* 0x040fe40000400000 */
[C---:B------:R-:W-:Y:S02]  /*1ac0*/  FMUL R46, R73.reuse, R46 ;  /* 0x0000002e492e7220 */ /* 0x040fe40000400000 */
[C---:B------:R-:W-:Y:S02]  /*1ad0*/  FMUL R47, R73.reuse, R47 ;  /* 0x0000002f492f7220 */ /* 0x040fe40000400000 */
[C---:B------:R-:W-:Y:S01]  /*1ae0*/  FMUL R50, R73.reuse, R50 ;  /* 0x0000003249327220 */ /* 0x040fe20000400000 */
[----:B--2---:R-:W-:Y:S01]  /*1af0*/  HMMA.16816.F32 R36, R20, R24, R36 ;  /* 0x000000181424723c */ /* 0x004fe20000001824 */
[----:B------:R-:W0:Y:S01]  /*1b00*/  SHFL.BFLY PT, R24, R87, 0x2, 0x1f ;  /* 0x0c401f0057187f89 */ /* 0x000e2200000e0000 */
[----:B------:R-:W-:-:S02]  /*1b10*/  FMUL R51, R73, R51 ;  /* 0x0000003349337220 */ /* 0x000fc40000400000 */
[C---:B------:R-:W-:Y:S01]  /*1b20*/  FMUL R58, R73.reuse, R58 ;  /* 0x0000003a493a7220 */ /* 0x040fe20000400000 */
[----:B------:R-:W1:Y:S01]  /*1b30*/  SHFL.BFLY PT, R25, R74, 0x2, 0x1f ;  /* 0x0c401f004a197f89 */ /* 0x000e6200000e0000 */
[----:B------:R-:W-:Y:S02]  /*1b40*/  FMUL R59, R73, R59 ;  /* 0x0000003b493b7220 */ /* 0x000fe40000400000 */
[C---:B---3--:R-:W-:Y:S08]  /*1b50*/  HMMA.16816.F32 R32, R20.reuse, R28, R32 ;  /* 0x0000001c1420723c */ /* 0x048ff00000001820 */
[C---:B------:R-:W-:Y:S01]  /*1b60*/  HMMA.16816.F32 R60, R20.reuse, R30, R60 ;  /* 0x0000001e143c723c */ /* 0x040fe2000000183c */
[----:B------:R-:W-:Y:S07]  /*1b70*/  LDSM.16.M88.4 R28, [R14+0x8600] ;  /* 0x008600000e1c783b */ /* 0x000fee0000000200 */
[----:B------:R-:W-:Y:S01]  /*1b80*/  HMMA.16816.F32 R52, R20, R26, R52 ;  /* 0x0000001a1434723c */ /* 0x000fe20000001834 */
[----:B0-----:R-:W-:-:S02]  /*1b90*/  FADD R24, R87, R24 ;  /* 0x0000001857187221 */ /* 0x001fc40000000000 */
[----:B-1----:R-:W-:-:S03]  /*1ba0*/  FADD R74, R74, R25 ;  /* 0x000000194a4a7221 */ /* 0x002fc60000000000 */
[----:B------:R-:W0:Y:S02]  /*1bb0*/  SHFL.BFLY PT, R25, R24, 0x1, 0x1f ;  /* 0x0c201f0018197f89 */ /* 0x000e2400000e0000 */
[C---:B------:R-:W-:Y:S02]  /*1bc0*/  HMMA.16816.F32 R40, R20.reuse, R64, R40 ;  /* 0x000000401428723c */ /* 0x040fe40000001828 */
[----:B------:R-:W1:Y:S06]  /*1bd0*/  SHFL.BFLY PT, R27, R74, 0x1, 0x1f ;  /* 0x0c201f004a1b7f89 */ /* 0x000e6c00000e0000 */
[----:B------:R-:W-:Y:S01]  /*1be0*/  HMMA.16816.F32 R44, R20, R66, R44 ;  /* 0x00000042142c723c */ /* 0x000fe2000000182c */
[----:B0-----:R-:W-:-:S07]  /*1bf0*/  FADD R25, R24, R25 ;  /* 0x0000001918197221 */ /* 0x001fce0000000000 */
[----:B------:R-:W-:Y:S01]  /*1c00*/  HMMA.16816.F32 R48, R20, R28, R48 ;  /* 0x0000001c1430723c */ /* 0x000fe20000001830 */
[----:B-1----:R-:W-:Y:S02]  /*1c10*/  FADD R27, R74, R27 ;  /* 0x0000001b4a1b7221 */ /* 0x002fe40000000000 */
[----:B------:R-:W-:Y:S02]  /*1c20*/  FFMA R8, R71, R8, R25 ;  /* 0x0000000847087223 */ /* 0x000fe40000000019 */
[----:B------:R-:W-:-:S03]  /*1c30*/  FFMA R18, R73, R18, R27 ;  /* 0x0000001249127223 */ /* 0x000fc6000000001b */
[----:B------:R-:W-:Y:S07]  /*1c40*/  HMMA.16816.F32 R56, R20, R30, R56 ;  /* 0x0000001e1438723c */ /* 0x000fee0000001838 */
[----:B------:R-:W-:-:S05]  /*1c50*/  MOV R20, 0x10 ;  /* 0x0000001000147802 */ /* 0x000fca0000000f00 */
[----:B------:R-:W-:Y:S01]  /*1c60*/  IMAD R5, R20, c[0x0][0x1b4], R5 ;  /* 0x00006d0014057a24 */ /* 0x000fe200078e0205 */
[----:B------:R-:W-:Y:S05]  /*1c70*/  @!P0 BRA `(.L_x_1) ;  /* 0xfffff5f000008947 */ /* 0x000fea000383ffff */
[----:B------:R-:W-:-:S06]  /*1c80*/  IMAD.MOV.U32 R11, RZ, RZ, R69 ;  /* 0x000000ffff0b7224 */ /* 0x000fcc00078e0045 */
.L_x_0:
[C---:B------:R-:W-:Y:S01]  /*1c90*/  IMAD.SHL.U32 R6, R0.reuse, 0x8, RZ ;  /* 0x0000000800067824 */ /* 0x040fe200078e00ff */
[----:B------:R-:W-:Y:S01]  /*1ca0*/  SHF.R.U32.HI R12, RZ, 0x1, R0 ;  /* 0x00000001ff0c7819 */ /* 0x000fe20000011600 */
[C---:B------:R-:W-:Y:S01]  /*1cb0*/  IMAD.SHL.U32 R5, R0.reuse, 0x400, RZ ;  /* 0x0000040000057824 */ /* 0x040fe200078e00ff */
[----:B------:R-:W-:Y:S01]  /*1cc0*/  SHF.L.U32 R7, R0, 0x2, RZ ;  /* 0x0000000200077819 */ /* 0x000fe200000006ff */
[----:B------:R-:W-:Y:S01]  /*1cd0*/  FMUL R25, R18, 8388608 ;  /* 0x4b00000012197820 */ /* 0x000fe20000400000 */
[----:B------:R-:W-:Y:S01]  /*1ce0*/  LOP3.LUT R12, R12, 0x4, RZ, 0xc0, !PT ;  /* 0x000000040c0c7812 */ /* 0x000fe200078ec0ff */
[----:B------:R-:W-:Y:S01]  /*1cf0*/  IMAD.MOV.U32 R64, RZ, RZ, R34 ;  /* 0x000000ffff407224 */ /* 0x000fe200078e0022 */
[C---:B------:R-:W-:Y:S01]  /*1d00*/  LOP3.LUT R24, R6.reuse, 0x38, RZ, 0xc0, !PT ;  /* 0x0000003806187812 */ /* 0x040fe200078ec0ff */
[----:B------:R-:W-:Y:S01]  /*1d10*/  IMAD.MOV.U32 R28, RZ, RZ, R62 ;  /* 0x000000ffff1c7224 */ /* 0x000fe200078e003e */
[----:B------:R-:W-:Y:S01]  /*1d20*/  LOP3.LUT R13, R7, 0x3c0, RZ, 0xc0, !PT ;  /* 0x000003c0070d7812 */ /* 0x000fe200078ec0ff */
[----:B------:R-:W-:Y:S01]  /*1d30*/  IMAD.MOV.U32 R34, RZ, RZ, R38 ;  /* 0x000000ffff227224 */ /* 0x000fe200078e0026 */
[----:B------:R-:W-:Y:S01]  /*1d40*/  LOP3.LUT R5, R5, 0x6000, RZ, 0xc0, !PT ;  /* 0x0000600005057812 */ /* 0x000fe200078ec0ff */
[----:B------:R-:W-:Y:S01]  /*1d50*/  IMAD.MOV.U32 R20, RZ, RZ, R41 ;  /* 0x000000ffff147224 */ /* 0x000fe200078e0029 */
[----:B------:R-:W-:Y:S01]  /*1d60*/  LOP3.LUT R6, R6, 0xf00, RZ, 0xc0, !PT ;  /* 0x00000f0006067812 */ /* 0x000fe200078ec0ff */
[----:B------:R-:W-:Y:S01]  /*1d70*/  IMAD.MOV.U32 R22, RZ, RZ, R45 ;  /* 0x000000ffff167224 */ /* 0x000fe200078e002d */
[----:B------:R-:W-:Y:S01]  /*1d80*/  FSETP.GT.AND P1, PT, |R18|, 8.50705917302346158658e+37, PT ;  /* 0x7e8000001200780b */ /* 0x000fe20003f24200 */
[----:B------:R-:W-:Y:S01]  /*1d90*/  BAR.SYNC.DEFER_BLOCKING 0x0 ;  /* 0x0000000000007b1d */ /* 0x000fe20000010000 */
[----:B------:R-:W-:-:S02]  /*1da0*/  IADD3 R24, R12, R24, R13 ;  /* 0x000000180c187210 */ /* 0x000fc40007ffe00d */
[----:B------:R-:W-:Y:S01]  /*1db0*/  LOP3.LUT R12, R5, 0x60, R10, 0xf8, !PT ;  /* 0x00000060050c7812 */ /* 0x000fe200078ef80a */
[----:B------:R-:W-:Y:S01]  /*1dc0*/  IMAD R5, R2, c[0x0][0x1c0], RZ ;  /* 0x0000700002057a24 */ /* 0x000fe200078e02ff */
[----:B------:R-:W-:Y:S01]  /*1dd0*/  LOP3.LUT R13, R6, 0x70, R7, 0xf8, !PT ;  /* 0x00000070060d7812 */ /* 0x000fe200078ef807 */
[----:B------:R-:W-:Y:S01]  /*1de0*/  IMAD R6, R3, c[0x0][0x1c4], RZ ;  /* 0x0000710003067a24 */ /* 0x000fe200078e02ff */
[----:B------:R-:W-:Y:S01]  /*1df0*/  FSETP.GEU.AND P5, PT, |R18|, 1.175494350822287508e-38, PT ;  /* 0x008000001200780b */ /* 0x000fe20003fae200 */
[C---:B------:R-:W-:Y:S01]  /*1e00*/  IMAD.SHL.U32 R10, R0.reuse, 0x1000, RZ ;  /* 0x00001000000a7824 */ /* 0x040fe200078e00ff */
[----:B------:R-:W-:Y:S01]  /*1e10*/  LOP3.LUT P0, RZ, R0, 0x100, RZ, 0xc0, !PT ;  /* 0x0000010000ff7812 */ /* 0x000fe2000780c0ff */
[----:B------:R-:W-:Y:S01]  /*1e20*/  IMAD.SHL.U32 R7, R6, 0x2, RZ ;  /* 0x0000000206077824 */ /* 0x000fe200078e00ff */
[----:B------:R-:W-:Y:S01]  /*1e30*/  FSETP.GEU.AND P4, PT, R18, 1.175494350822287508e-38, PT ;  /* 0x008000001200780b */ /* 0x000fe20003f8e000 */
[----:B------:R-:W-:Y:S01]  /*1e40*/  IMAD.HI R6, R6, 0x2, RZ ;  /* 0x0000000206067827 */ /* 0x000fe200078e02ff */
[----:B------:R-:W-:-:S02]  /*1e50*/  SHF.L.U32 R0, R5, 0x1, RZ ;  /* 0x0000000105007819 */ /* 0x000fc400000006ff */
[----:B------:R-:W-:Y:S01]  /*1e60*/  FSEL R25, R25, R18, !P4 ;  /* 0x0000001219197208 */ /* 0x000fe20006000000 */
[----:B------:R-:W-:Y:S01]  /*1e70*/  IMAD.HI R5, R5, 0x2, RZ ;  /* 0x0000000205057827 */ /* 0x000fe200078e02ff */
[----:B------:R-:W-:Y:S02]  /*1e80*/  IADD3 R0, P2, P3, R7, c[0x0][0x178], R0 ;  /* 0x00005e0007007a10 */ /* 0x000fe40007b5e000 */
[----:B------:R-:W-:Y:S01]  /*1e90*/  MOV R66, R8 ;  /* 0x0000000800427202 */ /* 0x000fe20000000f00 */
[----:B------:R-:W-:Y:S01]  /*1ea0*/  @P1 FMUL R18, R18, 0.25 ;  /* 0x3e80000012121820 */ /* 0x000fe20000400000 */
[----:B------:R-:W-:Y:S01]  /*1eb0*/  MOV R30, R35 ;  /* 0x00000023001e7202 */ /* 0x000fe20000000f00 */
[----:B------:R-:W-:Y:S01]  /*1ec0*/  @P1 FMUL R59, R59, 0.25 ;  /* 0x3e8000003b3b1820 */ /* 0x000fe20000400000 */
[----:B------:R-:W-:Y:S01]  /*1ed0*/  IADD3.X R8, R6, c[0x0][0x17c], R5, P2, P3 ;  /* 0x00005f0006087a10 */ /* 0x000fe200017e6405 */
[----:B------:R-:W-:Y:S01]  /*1ee0*/  @!P5 FMUL R18, R18, 16777216 ;  /* 0x4b8000001212d820 */ /* 0x000fe20000400000 */
[----:B------:R-:W-:Y:S01]  /*1ef0*/  FSETP.GT.AND P2, PT, |R66|, 8.50705917302346158658e+37, PT ;  /* 0x7e8000004200780b */ /* 0x000fe20003f44200 */
[----:B------:R-:W-:Y:S01]  /*1f00*/  @P1 FMUL R58, R58, 0.25 ;  /* 0x3e8000003a3a1820 */ /* 0x000fe20000400000 */
[----:B------:R-:W-:Y:S01]  /*1f10*/  FSETP.GEU.AND P3, PT, R66, 1.175494350822287508e-38, PT ;  /* 0x008000004200780b */ /* 0x000fe20003f6e000 */
[----:B------:R-:W-:Y:S01]  /*1f20*/  @P1 FMUL R51, R51, 0.25 ;  /* 0x3e80000033331820 */ /* 0x000fe20000400000 */
[----:B------:R-:W0:Y:S01]  /*1f30*/  MUFU.RCP R5, R18 ;  /* 0x0000001200057308 */ /* 0x000e220000001000 */
[----:B------:R-:W-:Y:S01]  /*1f40*/  @P1 FMUL R50, R50, 0.25 ;  /* 0x3e80000032321820 */ /* 0x000fe20000400000 */
[----:B------:R-:W-:Y:S01]  /*1f50*/  MOV R62, R52 ;  /* 0x00000034003e7202 */ /* 0x000fe20000000f00 */
[----:B------:R-:W-:Y:S01]  /*1f60*/  @P1 FMUL R47, R47, 0.25 ;  /* 0x3e8000002f2f1820 */ /* 0x000fe20000400000 */
[----:B------:R-:W-:Y:S01]  /*1f70*/  MOV R16, R44 ;  /* 0x0000002c00107202 */ /* 0x000fe20000000f00 */
[----:B------:R-:W-:Y:S01]  /*1f80*/  @P1 FMUL R46, R46, 0.25 ;  /* 0x3e8000002e2e1820 */ /* 0x000fe20000400000 */
[----:B------:R-:W-:Y:S01]  /*1f90*/  LOP3.LUT R44, R12, R13, RZ, 0x3c, !PT ;  /* 0x0000000d0c2c7212 */ /* 0x000fe200078e3cff */
[----:B------:R-:W-:Y:S01]  /*1fa0*/  @P1 FMUL R43, R43, 0.25 ;  /* 0x3e8000002b2b1820 */ /* 0x000fe20000400000 */
[----:B------:R-:W-:Y:S01]  /*1fb0*/  LOP3.LUT R10, R10, 0x6000, RZ, 0xc0, !PT ;  /* 0x000060000a0a7812 */ /* 0x000fe200078ec0ff */
[----:B------:R-:W-:Y:S01]  /*1fc0*/  @P1 FMUL R42, R42, 0.25 ;  /* 0x3e8000002a2a1820 */ /* 0x000fe20000400000 */
[----:B------:R-:W-:Y:S01]  /*1fd0*/  LOP3.LUT R9, R9, 0x3f8, RZ, 0xc0, !PT ;  /* 0x000003f809097812 */ /* 0x000fe200078ec0ff */
[----:B------:R-:W-:-:S02]  /*1fe0*/  @P1 FMUL R55, R55, 0.25 ;  /* 0x3e80000037371820 */ /* 0x000fc40000400000 */
[----:B------:R-:W-:Y:S02]  /*1ff0*/  @P1 FMUL R54, R54, 0.25 ;  /* 0x3e80000036361820 */ /* 0x000fe40000400000 */
[----:B------:R-:W-:Y:S02]  /*2000*/  @P1 FMUL R39, R39, 0.25 ;  /* 0x3e80000027271820 */ /* 0x000fe40000400000 */
[----:B------:R-:W-:Y:S02]  /*2010*/  @P1 FMUL R34, R34, 0.25 ;  /* 0x3e80000022221820 */ /* 0x000fe40000400000 */
[----:B------:R-:W-:Y:S02]  /*2020*/  @P1 FMUL R63, R63, 0.25 ;  /* 0x3e8000003f3f1820 */ /* 0x000fe40000400000 */
[----:B------:R-:W-:Y:S02]  /*2030*/  @P1 FMUL R28, R28, 0.25 ;  /* 0x3e8000001c1c1820 */ /* 0x000fe40000400000 */
[----:B------:R-:W-:-:S02]  /*2040*/  @P1 FMUL R30, R30, 0.25 ;  /* 0x3e8000001e1e1820 */ /* 0x000fc40000400000 */
[----:B------:R-:W-:Y:S01]  /*2050*/  @P1 FMUL R64, R64, 0.25 ;  /* 0x3e80000040401820 */ /* 0x000fe20000400000 */
[C---:B------:R-:W-:Y:S01]  /*2060*/  FSETP.GEU.AND P1, PT, |R66|.reuse, 1.175494350822287508e-38, PT ;  /* 0x008000004200780b */ /* 0x040fe20003f2e200 */
[----:B------:R-:W-:Y:S02]  /*2070*/  FMUL R27, R66, 8388608 ;  /* 0x4b000000421b7820 */ /* 0x000fe40000400000 */
[----:B------:R-:W-:Y:S02]  /*2080*/  @!P5 FMUL R43, R43, 16777216 ;  /* 0x4b8000002b2bd820 */ /* 0x000fe40000400000 */
[----:B------:R-:W-:Y:S01]  /*2090*/  @!P5 FMUL R42, R42, 16777216 ;  /* 0x4b8000002a2ad820 */ /* 0x000fe20000400000 */
[----:B------:R-:W-:Y:S01]  /*20a0*/  FSEL R27, R27, R66, !P3 ;  /* 0x000000421b1b7208 */ /* 0x000fe20005800000 */
[----:B------:R-:W-:Y:S02]  /*20b0*/  @P2 FMUL R66, R66, 0.25 ;  /* 0x3e80000042422820 */ /* 0x000fe40000400000 */
[----:B------:R-:W-:-:S02]  /*20c0*/  @!P5 FMUL R59, R59, 16777216 ;  /* 0x4b8000003b3bd820 */ /* 0x000fc40000400000 */
[----:B------:R-:W-:Y:S02]  /*20d0*/  @!P5 FMUL R58, R58, 16777216 ;  /* 0x4b8000003a3ad820 */ /* 0x000fe40000400000 */
[----:B------:R-:W-:Y:S02]  /*20e0*/  @!P5 FMUL R51, R51, 16777216 ;  /* 0x4b8000003333d820 */ /* 0x000fe40000400000 */
[----:B------:R-:W-:Y:S02]  /*20f0*/  @!P5 FMUL R50, R50, 16777216 ;  /* 0x4b8000003232d820 */ /* 0x000fe40000400000 */
[----:B------:R-:W-:Y:S02]  /*2100*/  @!P5 FMUL R47, R47, 16777216 ;  /* 0x4b8000002f2fd820 */ /* 0x000fe40000400000 */
[----:B------:R-:W-:Y:S02]  /*2110*/  @!P5 FMUL R46, R46, 16777216 ;  /* 0x4b8000002e2ed820 */ /* 0x000fe40000400000 */
        /* <DEDUP_REMOVED lines=9> */
[----:B------:R-:W-:Y:S02]  /*21b0*/  IMAD.MOV.U32 R52, RZ, RZ, R40 ;  /* 0x000000ffff347224 */ /* 0x000fe400078e0028 */
[C---:B0-----:R-:W-:Y:S02]  /*21c0*/  FMUL R38, R5.reuse, R43 ;  /* 0x0000002b05267220 */ /* 0x041fe40000400000 */
[C---:B------:R-:W-:Y:S02]  /*21d0*/  FMUL R7, R5.reuse, R42 ;  /* 0x0000002a05077220 */ /* 0x040fe40000400000 */
[----:B------:R-:W-:-:S02]  /*21e0*/  FMUL R31, R5, R59 ;  /* 0x0000003b051f7220 */ /* 0x000fc40000400000 */
[C---:B------:R-:W-:Y:S02]  /*21f0*/  FMUL R15, R5.reuse, R58 ;  /* 0x0000003a050f7220 */ /* 0x040fe40000400000 */
[C---:B------:R-:W-:Y:S02]  /*2200*/  FMUL R26, R5.reuse, R51 ;  /* 0x00000033051a7220 */ /* 0x040fe40000400000 */
[C---:B------:R-:W-:Y:S02]  /*2210*/  FMUL R6, R5.reuse, R50 ;  /* 0x0000003205067220 */ /* 0x040fe40000400000 */
[----:B------:R-:W-:Y:S01]  /*2220*/  FMUL R35, R5, R47 ;  /* 0x0000002f05237220 */ /* 0x000fe20000400000 */
[----:B------:R-:W-:Y:S01]  /*2230*/  F2FP.PACK_AB R31, R31, R26 ;  /* 0x0000001a1f1f723e */ /* 0x000fe200000000ff */
[----:B------:R-:W-:Y:S01]  /*2240*/  FMUL R14, R5, R46 ;  /* 0x0000002e050e7220 */ /* 0x000fe20000400000 */
[----:B------:R-:W-:Y:S01]  /*2250*/  F2FP.PACK_AB R15, R15, R6 ;  /* 0x000000060f0f723e */ /* 0x000fe200000000ff */
[----:B------:R-:W-:-:S02]  /*2260*/  FMUL R40, R5, R55 ;  /* 0x0000003705287220 */ /* 0x000fc40000400000 */
[C---:B------:R-:W-:Y:S01]  /*2270*/  FMUL R13, R5.reuse, R54 ;  /* 0x00000036050d7220 */ /* 0x040fe20000400000 */
[----:B------:R-:W-:Y:S01]  /*2280*/  F2FP.PACK_AB R14, R14, R7 ;  /* 0x000000070e0e723e */ /* 0x000fe200000000ff */
[----:B------:R-:W-:Y:S01]  /*2290*/  FMUL R41, R5, R39 ;  /* 0x0000002705297220 */ /* 0x000fe20000400000 */
[----:B------:R-:W-:Y:S01]  /*22a0*/  IADD3 R7, R25, -0x3f3504f3, RZ ;  /* 0xc0cafb0d19077810 */ /* 0x000fe20007ffe0ff */
[C---:B------:R-:W-:Y:S02]  /*22b0*/  FMUL R34, R5.reuse, R34 ;  /* 0x0000002205227220 */ /* 0x040fe40000400000 */
[C---:B------:R-:W-:Y:S02]  /*22c0*/  FMUL R42, R5.reuse, R63 ;  /* 0x0000003f052a7220 */ /* 0x040fe40000400000 */
[----:B------:R-:W-:Y:S01]  /*22d0*/  FMUL R12, R5, R28 ;  /* 0x0000001c050c7220 */ /* 0x000fe20000400000 */
[----:B------:R-:W-:Y:S01]  /*22e0*/  F2FP.PACK_AB R13, R13, R34 ;  /* 0x000000220d0d723e */ /* 0x000fe200000000ff */
[----:B------:R-:W-:Y:S01]  /*22f0*/  FMUL R43, R5, R30 ;  /* 0x0000001e052b7220 */ /* 0x000fe20000400000 */
[----:B------:R-:W-:Y:S01]  /*2300*/  LOP3.LUT R34, R7, 0xff800000, RZ, 0xc0, !PT ;  /* 0xff80000007227812 */ /* 0x000fe200078ec0ff */
[----:B------:R-:W-:-:S02]  /*2310*/  FMUL R45, R5, R64 ;  /* 0x00000040052d7220 */ /* 0x000fc40000400000 */
[----:B------:R-:W0:Y:S01]  /*2320*/  MUFU.RCP R5, R66 ;  /* 0x0000004200057308 */ /* 0x000e220000001000 */
[----:B------:R-:W-:Y:S02]  /*2330*/  @P2 FMUL R16, R16, 0.25 ;  /* 0x3e80000010102820 */ /* 0x000fe40000400000 */
[----:B------:R-:W-:Y:S01]  /*2340*/  @P2 FMUL R20, R20, 0.25 ;  /* 0x3e80000014142820 */ /* 0x000fe20000400000 */
[----:B------:R-:W-:Y:S01]  /*2350*/  F2FP.PACK_AB R12, R12, R45 ;  /* 0x0000002d0c0c723e */ /* 0x000fe200000000ff */
[----:B------:R-:W-:Y:S02]  /*2360*/  @P2 FMUL R32, R32, 0.25 ;  /* 0x3e80000020202820 */ /* 0x000fe40000400000 */
[----:B------:R-:W-:Y:S02]  /*2370*/  @P2 FMUL R57, R57, 0.25 ;  /* 0x3e80000039392820 */ /* 0x000fe40000400000 */
[----:B------:R-:W-:Y:S01]  /*2380*/  @P2 FMUL R56, R56, 0.25 ;  /* 0x3e80000038382820 */ /* 0x000fe20000400000 */
[----:B------:R-:W-:Y:S01]  /*2390*/  STS.128 [R44+0x80], R12 ;  /* 0x0000800c2c007388 */ /* 0x000fe20000000c00 */
[----:B------:R-:W-:-:S02]  /*23a0*/  @P2 FMUL R49, R49, 0.25 ;  /* 0x3e80000031312820 */ /* 0x000fc40000400000 */
[----:B------:R-:W-:Y:S02]  /*23b0*/  @P2 FMUL R48, R48, 0.25 ;  /* 0x3e80000030302820 */ /* 0x000fe40000400000 */
[----:B------:R-:W-:Y:S02]  /*23c0*/  @P2 FMUL R22, R22, 0.25 ;  /* 0x3e80000016162820 */ /* 0x000fe40000400000 */
[----:B------:R-:W-:Y:S02]  /*23d0*/  @P2 FMUL R52, R52, 0.25 ;  /* 0x3e80000034342820 */ /* 0x000fe40000400000 */
[----:B------:R-:W-:Y:S02]  /*23e0*/  @P2 FMUL R53, R53, 0.25 ;  /* 0x3e80000035352820 */ /* 0x000fe40000400000 */
[----:B------:R-:W-:Y:S02]  /*23f0*/  @P2 FMUL R62, R62, 0.25 ;  /* 0x3e8000003e3e2820 */ /* 0x000fe40000400000 */
[----:B------:R-:W-:-:S02]  /*2400*/  @P2 FMUL R37, R37, 0.25 ;  /* 0x3e80000025252820 */ /* 0x000fc40000400000 */
[----:B------:R-:W-:Y:S02]  /*2410*/  @P2 FMUL R36, R36, 0.25 ;  /* 0x3e80000024242820 */ /* 0x000fe40000400000 */
[----:B------:R-:W-:Y:S02]  /*2420*/  @P2 FMUL R61, R61, 0.25 ;  /* 0x3e8000003d3d2820 */ /* 0x000fe40000400000 */
[----:B------:R-:W-:Y:S02]  /*2430*/  @P2 FMUL R60, R60, 0.25 ;  /* 0x3e8000003c3c2820 */ /* 0x000fe40000400000 */
[----:B------:R-:W-:Y:S01]  /*2440*/  @P2 FMUL R33, R33, 0.25 ;  /* 0x3e80000021212820 */ /* 0x000fe20000400000 */
[----:B------:R-:W-:Y:S01]  /*2450*/  ISETP.GE.U32.AND P2, PT, R25, 0x7f800000, PT ;  /* 0x7f8000001900780c */ /* 0x000fe20003f46070 */
        /* <DEDUP_REMOVED lines=15> */
[----:B------:R-:W-:Y:S01]  /*2550*/  @!P1 FMUL R33, R33, 16777216 ;  /* 0x4b80000021219820 */ /* 0x000fe20000400000 */
[----:B------:R-:W-:Y:S01]  /*2560*/  FSETP.NEU.AND P1, PT, R27, RZ, PT ;  /* 0x000000ff1b00720b */ /* 0x000fe20003f2d000 */
[----:B------:R-:W-:Y:S02]  /*2570*/  IMAD R10, R19, 0x10, R10 ;  /* 0x00000010130a7824 */ /* 0x000fe400078e020a */
[C---:B0-----:R-:W-:Y:S02]  /*2580*/  FMUL R18, R5.reuse, R16 ;  /* 0x0000001005127220 */ /* 0x041fe40000400000 */
[C---:B------:R-:W-:Y:S02]  /*2590*/  FMUL R29, R5.reuse, R20 ;  /* 0x00000014051d7220 */ /* 0x040fe40000400000 */
[----:B------:R-:W-:-:S02]  /*25a0*/  FMUL R47, R5, R32 ;  /* 0x00000020052f7220 */ /* 0x000fc40000400000 */
[C---:B------:R-:W-:Y:S02]  /*25b0*/  FMUL R23, R5.reuse, R57 ;  /* 0x0000003905177220 */ /* 0x040fe40000400000 */
[C---:B------:R-:W-:Y:S02]  /*25c0*/  FMUL R19, R5.reuse, R56 ;  /* 0x0000003805137220 */ /* 0x040fe40000400000 */
[C---:B------:R-:W-:Y:S02]  /*25d0*/  FMUL R28, R5.reuse, R49 ;  /* 0x00000031051c7220 */ /* 0x040fe40000400000 */
[C---:B------:R-:W-:Y:S02]  /*25e0*/  FMUL R30, R5.reuse, R48 ;  /* 0x00000030051e7220 */ /* 0x040fe40000400000 */
[----:B------:R-:W-:Y:S01]  /*25f0*/  FMUL R22, R5, R22 ;  /* 0x0000001605167220 */ /* 0x000fe20000400000 */
[----:B------:R-:W-:Y:S01]  /*2600*/  F2FP.PACK_AB R23, R23, R28 ;  /* 0x0000001c1717723e */ /* 0x000fe200000000ff */
[----:B------:R-:W-:Y:S01]  /*2610*/  FMUL R39, R5, R52 ;  /* 0x0000003405277220 */ /* 0x000fe20000400000 */
[----:B------:R-:W-:Y:S01]  /*2620*/  F2FP.PACK_AB R19, R19, R30 ;  /* 0x0000001e1313723e */ /* 0x000fe200000000ff */
[----:B------:R-:W-:Y:S01]  /*2630*/  FMUL R21, R5, R53 ;  /* 0x0000003505157220 */ /* 0x000fe20000400000 */
[----:B------:R-:W-:Y:S01]  /*2640*/  F2FP.PACK_AB R30, R35, R38 ;  /* 0x00000026231e723e */ /* 0x000fe200000000ff */
[C---:B------:R-:W-:Y:S01]  /*2650*/  FMUL R20, R5.reuse, R61 ;  /* 0x0000003d05147220 */ /* 0x040fe20000400000 */
        /* <DEDUP_REMOVED lines=9> */
[----:B------:R-:W-:Y:S01]  /*26f0*/  FMUL R32, R5, R37 ;  /* 0x0000002505207220 */ /* 0x000fe20000400000 */
[----:B------:R-:W-:Y:S01]  /*2700*/  IADD3 R5, R27, -0x3f3504f3, RZ ;  /* 0xc0cafb0d1b057810 */ /* 0x000fe20007ffe0ff */
[----:B------:R-:W-:Y:S01]  /*2710*/  IMAD.IADD R7, R25, 0x1, -R34 ;  /* 0x0000000119077824 */ /* 0x000fe200078e0a22 */
[----:B------:R-:W-:Y:S01]  /*2720*/  F2FP.PACK_AB R17, R17, R36 ;  /* 0x000000241111723e */ /* 0x000fe200000000ff */
[----:B------:R-:W-:Y:S01]  /*2730*/  IMAD R35, R4, c[0x0][0x1c8], RZ ;  /* 0x0000720004237a24 */ /* 0x000fe200078e02ff */
[----:B------:R-:W-:Y:S01]  /*2740*/  LOP3.LUT R6, R5, 0xff800000, RZ, 0xc0, !PT ;  /* 0xff80000005067812 */ /* 0x000fe200078ec0ff */
[----:B------:R-:W-:Y:S01]  /*2750*/  FADD R33, R7, -1 ;  /* 0xbf80000007217421 */ /* 0x000fe20000000000 */
[----:B------:R-:W-:Y:S01]  /*2760*/  F2FP.PACK_AB R21, R21, R32 ;  /* 0x000000201515723e */ /* 0x000fe200000000ff */
[----:B------:R-:W-:Y:S01]  /*2770*/  IMAD.MOV.U32 R26, RZ, RZ, c[0x0][0x1c8] ;  /* 0x00007200ff1a7624 */ /* 0x000fe200078e00ff */
[----:B------:R-:W-:Y:S01]  /*2780*/  IADD3 R5, R27, -R6, RZ ;  /* 0x800000061b057210 */ /* 0x000fe20007ffe0ff */
[----:B------:R0:W-:Y:S01]  /*2790*/  STS.128 [R44+0x1080], R28 ;  /* 0x0010801c2c007388 */ /* 0x0001e20000000c00 */
[----:B------:R-:W-:-:S02]  /*27a0*/  MOV R36, 0x3dc6b27f ;  /* 0x3dc6b27f00247802 */ /* 0x000fc40000000f00 */
[----:B------:R-:W-:Y:S01]  /*27b0*/  LEA R37, R26, R35, 0x1 ;  /* 0x000000231a257211 */ /* 0x000fe200078e08ff */
[----:B------:R-:W-:Y:S01]  /*27c0*/  FADD R32, R5, -1 ;  /* 0xbf80000005207421 */ /* 0x000fe20000000000 */
[----:B------:R-:W-:Y:S01]  /*27d0*/  F2FP.PACK_AB R16, R16, R47 ;  /* 0x0000002f1010723e */ /* 0x000fe200000000ff */
[CC--:B------:R-:W-:Y:S01]  /*27e0*/  FFMA.FTZ R4, R33.reuse, R36.reuse, -0.16845393180847167969 ;  /* 0xbe2c7f3021047423 */ /* 0x0c0fe20000010024 */
[----:B------:R1:W-:Y:S01]  /*27f0*/  STS.128 [R44+0x1000], R20 ;  /* 0x001000142c007388 */ /* 0x0003e20000000c00 */
[----:B------:R-:W-:Y:S01]  /*2800*/  FFMA.FTZ R5, R32, R36, -0.16845393180847167969 ;  /* 0xbe2c7f3020057423 */ /* 0x000fe20000010024 */
[----:B------:R-:W-:Y:S01]  /*2810*/  LOP3.LUT R7, R10, 0x40, RZ, 0x3c, !PT ;  /* 0x000000400a077812 */ /* 0x000fe200078e3cff */
[C---:B------:R-:W-:Y:S01]  /*2820*/  FFMA.FTZ R4, R33.reuse, R4, 0.1716887056827545166 ;  /* 0x3e2fcf2a21047423 */ /* 0x040fe20000010004 */
[----:B------:R2:W-:Y:S01]  /*2830*/  STS.128 [R44], R16 ;  /* 0x000000102c007388 */ /* 0x0005e20000000c00 */
[C---:B------:R-:W-:Y:S02]  /*2840*/  FFMA.FTZ R5, R32.reuse, R5, 0.1716887056827545166 ;  /* 0x3e2fcf2a20057423 */ /* 0x040fe40000010005 */
[----:B------:R-:W-:Y:S01]  /*2850*/  FFMA.FTZ R4, R33, R4, -0.17900948226451873779 ;  /* 0xbe374e4321047423 */ /* 0x000fe20000010004 */
[----:B------:R-:W-:Y:S01]  /*2860*/  BAR.SYNC.DEFER_BLOCKING 0x0 ;  /* 0x0000000000007b1d */ /* 0x000fe20000010000 */
[----:B------:R-:W-:-:S02]  /*2870*/  FFMA.FTZ R5, R32, R5, -0.17900948226451873779 ;  /* 0xbe374e4320057423 */ /* 0x000fc40000010005 */
[----:B------:R-:W-:Y:S02]  /*2880*/  FFMA.FTZ R4, R33, R4, 0.20512372255325317383 ;  /* 0x3e520bf421047423 */ /* 0x000fe40000010004 */
[----:B------:R-:W-:Y:S01]  /*2890*/  FFMA.FTZ R5, R32, R5, 0.20512372255325317383 ;  /* 0x3e520bf420057423 */ /* 0x000fe20000010005 */
[----:B0-----:R-:W-:Y:S01]  /*28a0*/  I2F R29, R34 ;  /* 0x00000022001d7306 */ /* 0x001fe20000201400 */
[----:B------:R-:W-:Y:S01]  /*28b0*/  IMAD R39, R26, 0x2, R37 ;  /* 0x000000021a277824 */ /* 0x000fe200078e0225 */
[----:B-1----:R-:W-:Y:S01]  /*28c0*/  FSEL R20, RZ, -23, P3 ;  /* 0xc1b80000ff147808 */ /* 0x002fe20001800000 */
[----:B------:R-:W-:Y:S01]  /*28d0*/  FFMA.FTZ R5, R32, R5, -0.24046532809734344482 ;  /* 0xbe763c8b20057423 */ /* 0x000fe20000010005 */
[----:B------:R-:W-:Y:S01]  /*28e0*/  ISETP.GE.U32.AND P3, PT, R27, 0x7f800000, PT ;  /* 0x7f8000001b00780c */ /* 0x000fe20003f66070 */
[C---:B------:R-:W-:Y:S01]  /*28f0*/  FFMA.FTZ R4, R33.reuse, R4, -0.24046532809734344482 ;  /* 0xbe763c8b21047423 */ /* 0x040fe20000010004 */
[----:B------:R-:W-:Y:S01]  /*2900*/  LEA R31, R26, R39, 0x1 ;  /* 0x000000271a1f7211 */ /* 0x000fe200078e08ff */
[----:B------:R-:W-:Y:S01]  /*2910*/  FFMA.FTZ R5, R32, R5, 0.28857114911079406738 ;  /* 0x3e93bf9920057423 */ /* 0x000fe20000010005 */
[----:B------:R0:W1:Y:S01]  /*2920*/  I2F R21, R6 ;  /* 0x0000000600157306 */ /* 0x0000620000201400 */
[C---:B------:R-:W-:Y:S01]  /*2930*/  FFMA.FTZ R4, R33.reuse, R4, 0.28857114911079406738 ;  /* 0x3e93bf9921047423 */ /* 0x040fe20000010004 */
[----:B--2---:R-:W-:Y:S01]  /*2940*/  LOP3.LUT R16, R10, 0x20, RZ, 0x3c, !PT ;  /* 0x000000200a107812 */ /* 0x004fe200078e3cff */
[----:B------:R-:W-:Y:S01]  /*2950*/  FFMA.FTZ R5, R32, R5, -0.36067417263984680176 ;  /* 0xbeb8aa4920057423 */ /* 0x000fe20000010005 */
[----:B------:R-:W-:Y:S01]  /*2960*/  FSEL R22, RZ, -23, P4 ;  /* 0xc1b80000ff167808 */ /* 0x000fe20002000000 */
[----:B------:R-:W-:Y:S01]  /*2970*/  FFMA.FTZ R4, R33, R4, -0.36067417263984680176 ;  /* 0xbeb8aa4921047423 */ /* 0x000fe20000010004 */
[----:B------:R-:W-:Y:S01]  /*2980*/  LEA R36, P6, R39, R0, 0x1 ;  /* 0x0000000027247211 */ /* 0x000fe200078c08ff */
[----:B------:R-:W-:-:S02]  /*2990*/  IMAD R41, R26, 0x2, R31 ;  /* 0x000000021a297824 */ /* 0x000fc400078e021f */
[----:B------:R-:W-:Y:S01]  /*29a0*/  FFMA.FTZ R23, R32, R5, 0.48089820146560668945 ;  /* 0x3ef6384a20177423 */ /* 0x000fe20000010005 */
[----:B------:R2:W3:Y:S01]  /*29b0*/  LDS.128 R12, [R10] ;  /* 0x000000000a0c7984 */ /* 0x0004e20000000c00 */
[C---:B------:R-:W-:Y:S01]  /*29c0*/  FFMA.FTZ R28, R33.reuse, R4, 0.48089820146560668945 ;  /* 0x3ef6384a211c7423 */ /* 0x040fe20000010004 */
[----:B------:R-:W-:Y:S01]  /*29d0*/  LEA R43, R26, R41, 0x1 ;  /* 0x000000291a2b7211 */ /* 0x000fe200078e08ff */
[C---:B------:R-:W-:Y:S01]  /*29e0*/  FFMA.FTZ R23, R32.reuse, R23, -0.72134751081466674805 ;  /* 0xbf38aa3b20177423 */ /* 0x040fe20000010017 */
[----:B------:R-:W4:Y:S01]  /*29f0*/  LDS.128 R16, [R16] ;  /* 0x0000000010107984 */ /* 0x000f220000000c00 */
[C---:B------:R-:W-:Y:S02]  /*2a00*/  FFMA.FTZ R28, R33.reuse, R28, -0.72134751081466674805 ;  /* 0xbf38aa3b211c7423 */ /* 0x040fe4000001001c */
[----:B------:R-:W-:Y:S01]  /*2a10*/  FMUL R23, R32, R23 ;  /* 0x0000001720177220 */ /* 0x000fe20000400000 */
[----:B0-----:R-:W0:Y:S01]  /*2a20*/  LDS.128 R4, [R7] ;  /* 0x0000000007047984 */ /* 0x001e220000000c00 */
[----:B------:R-:W-:Y:S01]  /*2a30*/  FMUL R28, R33, R28 ;  /* 0x0000001c211c7220 */ /* 0x000fe20000400000 */
[----:B--2---:R-:W-:Y:S01]  /*2a40*/  LOP3.LUT R10, R10, 0x60, RZ, 0x3c, !PT ;  /* 0x000000600a0a7812 */ /* 0x004fe200078e3cff */
[----:B------:R-:W-:-:S02]  /*2a50*/  IMAD R45, R26, 0x2, R43 ;  /* 0x000000021a2d7824 */ /* 0x000fc400078e022b */
[----:B------:R-:W-:Y:S02]  /*2a60*/  FMUL R23, R32, R23 ;  /* 0x0000001720177220 */ /* 0x000fe40000400000 */
[----:B------:R-:W-:Y:S01]  /*2a70*/  FMUL R28, R33, R28 ;  /* 0x0000001c211c7220 */ /* 0x000fe20000400000 */
[----:B------:R-:W-:Y:S01]  /*2a80*/  LEA R47, R26, R45, 0x1 ;  /* 0x0000002d1a2f7211 */ /* 0x000fe200078e08ff */
[----:B-1----:R-:W-:Y:S02]  /*2a90*/  FFMA.FTZ R20, R21, 1.1920928955078125e-07, R20 ;  /* 0x3400000015147823 */ /* 0x002fe40000010014 */
[----:B------:R-:W-:Y:S01]  /*2aa0*/  FFMA.FTZ R23, R32, 1.4426950216293334961, R23 ;  /* 0x3fb8aa3b20177823 */ /* 0x000fe20000010017 */
[----:B------:R-:W-:Y:S01]  /*2ab0*/  LEA R49, R26, R47, 0x1 ;  /* 0x0000002f1a317211 */ /* 0x000fe200078e08ff */
[----:B------:R-:W-:Y:S02]  /*2ac0*/  FFMA.FTZ R33, R33, 1.4426950216293334961, R28 ;  /* 0x3fb8aa3b21217823 */ /* 0x000fe4000001001c */
[----:B------:R-:W-:-:S02]  /*2ad0*/  @P3 IMAD.MOV.U32 R28, RZ, RZ, 0x7f800000 ;  /* 0x7f800000ff1c3424 */ /* 0x000fc400078e00ff */
[----:B------:R-:W-:Y:S01]  /*2ae0*/  FADD R54, R20, R23 ;  /* 0x0000001714367221 */ /* 0x000fe20000000000 */
[----:B------:R-:W-:Y:S01]  /*2af0*/  LEA R20, P4, R35, R0, 0x1 ;  /* 0x0000000023147211 */ /* 0x000fe200078808ff */
[----:B------:R-:W-:Y:S01]  /*2b00*/  @P3 FFMA.FTZ R54, R27, R28, +INF ;  /* 0x7f8000001b363423 */ /* 0x000fe2000001001c */
[----:B------:R-:W-:Y:S01]  /*2b10*/  @P2 MOV R28, 0x7f800000 ;  /* 0x7f800000001c2802 */ /* 0x000fe20000000f00 */
[C---:B------:R-:W-:Y:S01]  /*2b20*/  IMAD R27, R26.reuse, 0x2, R49 ;  /* 0x000000021a1b7824 */ /* 0x040fe200078e0231 */
[----:B------:R-:W-:Y:S01]  /*2b30*/  FSETP.NEU.AND P3, PT, R25, RZ, PT ;  /* 0x000000ff1900720b */ /* 0x000fe20003f6d000 */
[----:B------:R-:W-:Y:S01]  /*2b40*/  FFMA.FTZ R22, R29, 1.1920928955078125e-07, R22 ;  /* 0x340000001d167823 */ /* 0x000fe20000010016 */
[----:B------:R-:W-:Y:S01]  /*2b50*/  LEA.HI.X.SX32 R21, R35, R8, 0x1, P4 ;  /* 0x0000000823157211 */ /* 0x000fe200020f0eff */
[----:B------:R-:W-:Y:S01]  /*2b60*/  IMAD R51, R26, 0x2, R27 ;  /* 0x000000021a337824 */ /* 0x000fe200078e021b */
[-C--:B------:R-:W-:Y:S01]  /*2b70*/  LEA R30, P4, R41, R0.reuse, 0x1 ;  /* 0x00000000291e7211 */ /* 0x080fe200078808ff */
[----:B------:R-:W-:Y:S01]  /*2b80*/  FADD R55, R22, R33 ;  /* 0x0000002116377221 */ /* 0x000fe20000000000 */
[----:B------:R-:W-:Y:S01]  /*2b90*/  LEA R22, P5, R37, R0, 0x1 ;  /* 0x0000000025167211 */ /* 0x000fe200078a08ff */
[----:B------:R-:W-:Y:S01]  /*2ba0*/  @P2 FFMA.FTZ R55, R25, R28, +INF ;  /* 0x7f80000019372423 */ /* 0x000fe2000001001c */
[----:B------:R-:W-:-:S02]  /*2bb0*/  LEA R25, R26, R51, 0x1 ;  /* 0x000000331a197211 */ /* 0x000fc400078e08ff */
[----:B------:R-:W-:Y:S01]  /*2bc0*/  LEA R28, P2, R31, R0, 0x1 ;  /* 0x000000001f1c7211 */ /* 0x000fe200078408ff */
[----:B---3--:R-:W-:Y:S01]  /*2bd0*/  STG.E.U16 [R20.64], R12 ;  /* 0x0000000c14007986 */ /* 0x008fe2000c101504 */
[-C--:B------:R-:W-:Y:S01]  /*2be0*/  LEA.HI.X.SX32 R23, R37, R8.reuse, 0x1, P5 ;  /* 0x0000000825177211 */ /* 0x080fe200028f0eff */
[C---:B------:R-:W-:Y:S01]  /*2bf0*/  IMAD R53, R26.reuse, 0x2, R25 ;  /* 0x000000021a357824 */ /* 0x040fe200078e0219 */
[-C--:B------:R-:W-:Y:S02]  /*2c00*/  LEA.HI.X.SX32 R37, R39, R8.reuse, 0x1, P6 ;  /* 0x0000000827257211 */ /* 0x080fe400030f0eff */
[----:B------:R-:W-:Y:S01]  /*2c10*/  LEA.HI.X.SX32 R29, R31, R8, 0x1, P2 ;  /* 0x000000081f1d7211 */ /* 0x000fe200010f0eff */
[----:B----4-:R-:W-:Y:S01]  /*2c20*/  STG.E.U16 [R22.64], R16 ;  /* 0x0000001016007986 */ /* 0x010fe2000c101504 */
[C---:B------:R-:W-:Y:S02]  /*2c30*/  LEA R57, R26.reuse, R53, 0x1 ;  /* 0x000000351a397211 */ /* 0x040fe400078e08ff */
[----:B------:R-:W-:Y:S01]  /*2c40*/  LEA R32, P2, R43, R0, 0x1 ;  /* 0x000000002b207211 */ /* 0x000fe200078408ff */
[----:B0-----:R0:W-:Y:S01]  /*2c50*/  STG.E.U16 [R36.64], R4 ;  /* 0x0000000424007986 */ /* 0x0011e2000c101504 */
[-C--:B------:R-:W-:Y:S01]  /*2c60*/  LEA.HI.X.SX32 R31, R41, R8.reuse, 0x1, P4 ;  /* 0x00000008291f7211 */ /* 0x080fe200020f0eff */
[----:B------:R-:W-:Y:S01]  /*2c70*/  IMAD R59, R26, 0x2, R57 ;  /* 0x000000021a3b7824 */ /* 0x000fe200078e0239 */
[----:B------:R-:W-:Y:S01]  /*2c80*/  LEA.HI.X.SX32 R33, R43, R8, 0x1, P2 ;  /* 0x000000082b217211 */ /* 0x000fe200010f0eff */
[----:B------:R-:W1:Y:S01]  /*2c90*/  LDS.128 R20, [R10] ;  /* 0x000000000a147984 */ /* 0x000e620000000c00 */
[----:B------:R-:W-:-:S02]  /*2ca0*/  LEA R34, P4, R45, R0, 0x1 ;  /* 0x000000002d227211 */ /* 0x000fc400078808ff */
[C---:B------:R-:W-:Y:S02]  /*2cb0*/  LEA R61, R26.reuse, R59, 0x1 ;  /* 0x0000003b1a3d7211 */ /* 0x040fe400078e08ff */
[----:B------:R-:W-:Y:S02]  /*2cc0*/  LEA.HI.X.SX32 R35, R45, R8, 0x1, P4 ;  /* 0x000000082d237211 */ /* 0x000fe400020f0eff */
[-C--:B------:R-:W-:Y:S01]  /*2cd0*/  LEA R38, P4, R49, R0.reuse, 0x1 ;  /* 0x0000000031267211 */ /* 0x080fe200078808ff */
[C---:B------:R-:W-:Y:S01]  /*2ce0*/  IMAD R63, R26.reuse, 0x2, R61 ;  /* 0x000000021a3f7824 */ /* 0x040fe200078e023d */
[----:B0-----:R-:W-:Y:S02]  /*2cf0*/  LEA R36, P2, R47, R0, 0x1 ;  /* 0x000000002f247211 */ /* 0x001fe400078408ff */
[----:B------:R-:W-:Y:S02]  /*2d00*/  LEA.HI.X.SX32 R39, R49, R8, 0x1, P4 ;  /* 0x0000000831277211 */ /* 0x000fe400020f0eff */
[----:B------:R-:W-:-:S02]  /*2d10*/  LEA R65, R26, R63, 0x1 ;  /* 0x0000003f1a417211 */ /* 0x000fc400078e08ff */
[----:B------:R-:W-:Y:S02]  /*2d20*/  LEA.HI.X.SX32 R37, R47, R8, 0x1, P2 ;  /* 0x000000082f257211 */ /* 0x000fe400010f0eff */
[-C--:B------:R-:W-:Y:S01]  /*2d30*/  LEA R40, P2, R27, R0.reuse, 0x1 ;  /* 0x000000001b287211 */ /* 0x080fe200078408ff */
[C---:B------:R-:W-:Y:S01]  /*2d40*/  IMAD R67, R26.reuse, 0x2, R65 ;  /* 0x000000021a437824 */ /* 0x040fe200078e0241 */
[----:B------:R-:W-:Y:S02]  /*2d50*/  LEA R44, P4, R25, R0, 0x1 ;  /* 0x00000000192c7211 */ /* 0x000fe400078808ff */
[-C--:B------:R-:W-:Y:S02]  /*2d60*/  LEA.HI.X.SX32 R41, R27, R8.reuse, 0x1, P2 ;  /* 0x000000081b297211 */ /* 0x080fe400010f0eff */
[----:B------:R-:W-:Y:S02]  /*2d70*/  LEA R27, R26, R67, 0x1 ;  /* 0x000000431a1b7211 */ /* 0x000fe400078e08ff */
[----:B------:R-:W-:-:S02]  /*2d80*/  LEA.HI.X.SX32 R45, R25, R8, 0x1, P4 ;  /* 0x00000008192d7211 */ /* 0x000fc400020f0eff */
[-C--:B------:R-:W-:Y:S01]  /*2d90*/  LEA R42, P5, R53, R0.reuse, 0x1 ;  /* 0x00000000352a7211 */ /* 0x080fe200078a08ff */
[C---:B------:R-:W-:Y:S01]  /*2da0*/  IMAD R69, R26.reuse, 0x2, R27 ;  /* 0x000000021a457824 */ /* 0x040fe200078e021b */
[----:B------:R-:W-:Y:S02]  /*2db0*/  LEA R46, P2, R51, R0, 0x1 ;  /* 0x00000000332e7211 */ /* 0x000fe400078408ff */
[----:B------:R-:W-:Y:S02]  /*2dc0*/  LEA.HI.X.SX32 R43, R53, R8, 0x1, P5 ;  /* 0x00000008352b7211 */ /* 0x000fe400028f0eff */
[C---:B------:R-:W-:Y:S02]  /*2dd0*/  LEA R25, R26.reuse, R69, 0x1 ;  /* 0x000000451a197211 */ /* 0x040fe400078e08ff */
[----:B------:R-:W-:Y:S02]  /*2de0*/  LEA R50, P5, R61, R0, 0x1 ;  /* 0x000000003d327211 */ /* 0x000fe400078a08ff */
[----:B------:R-:W-:Y:S01]  /*2df0*/  LEA.HI.X.SX32 R47, R51, R8, 0x1, P2 ;  /* 0x00000008332f7211 */ /* 0x000fe200010f0eff */
[----:B------:R-:W-:Y:S01]  /*2e00*/  IMAD R71, R26, 0x2, R25 ;  /* 0x000000021a477824 */ /* 0x000fe200078e0219 */
[----:B------:R-:W-:Y:S01]  /*2e10*/  LEA R48, P2, R57, R0, 0x1 ;  /* 0x0000000039307211 */ /* 0x000fe200078408ff */
[----:B-1----:R-:W-:Y:S01]  /*2e20*/  STG.E.U16 [R28.64], R20 ;  /* 0x000000141c007986 */ /* 0x002fe2000c101504 */
[----:B------:R-:W-:-:S02]  /*2e30*/  LEA.HI.X.SX32 R51, R61, R8, 0x1, P5 ;  /* 0x000000083d337211 */ /* 0x000fc400028f0eff */
[C---:B------:R-:W-:Y:S02]  /*2e40*/  LEA R73, R26.reuse, R71, 0x1 ;  /* 0x000000471a497211 */ /* 0x040fe400078e08ff */
[----:B------:R-:W-:Y:S02]  /*2e50*/  LEA R56, P5, R67, R0, 0x1 ;  /* 0x0000000043387211 */ /* 0x000fe400078a08ff */
[----:B------:R-:W-:Y:S01]  /*2e60*/  LEA.HI.X.SX32 R49, R57, R8, 0x1, P2 ;  /* 0x0000000839317211 */ /* 0x000fe200010f0eff */
[C---:B------:R-:W-:Y:S01]  /*2e70*/  IMAD R77, R26.reuse, 0x2, R73 ;  /* 0x000000021a4d7824 */ /* 0x040fe200078e0249 */
[----:B------:R-:W-:Y:S02]  /*2e80*/  LEA R60, P2, R63, R0, 0x1 ;  /* 0x000000003f3c7211 */ /* 0x000fe400078408ff */
[----:B------:R-:W-:Y:S02]  /*2e90*/  LEA.HI.X.SX32 R57, R67, R8, 0x1, P5 ;  /* 0x0000000843397211 */ /* 0x000fe400028f0eff */
[----:B------:R-:W-:-:S02]  /*2ea0*/  LEA R79, R26, R77, 0x1 ;  /* 0x0000004d1a4f7211 */ /* 0x000fc400078e08ff */
[-C--:B------:R-:W-:Y:S02]  /*2eb0*/  LEA R52, P4, R59, R0.reuse, 0x1 ;  /* 0x000000003b347211 */ /* 0x080fe400078808ff */
[----:B------:R-:W-:Y:S01]  /*2ec0*/  LEA R62, P5, R25, R0, 0x1 ;  /* 0x00000000193e7211 */ /* 0x000fe200078a08ff */
[----:B------:R-:W-:Y:S01]  /*2ed0*/  IMAD R83, R26, 0x2, R79 ;  /* 0x000000021a537824 */ /* 0x000fe200078e024f */
[-C--:B------:R-:W-:Y:S02]  /*2ee0*/  LEA.HI.X.SX32 R61, R63, R8.reuse, 0x1, P2 ;  /* 0x000000083f3d7211 */ /* 0x080fe400010f0eff */
[-C--:B------:R-:W-:Y:S02]  /*2ef0*/  LEA.HI.X.SX32 R53, R59, R8.reuse, 0x1, P4 ;  /* 0x000000083b357211 */ /* 0x080fe400020f0eff */
[----:B------:R-:W-:Y:S02]  /*2f00*/  LEA.HI.X.SX32 R63, R25, R8, 0x1, P5 ;  /* 0x00000008193f7211 */ /* 0x000fe400028f0eff */
[----:B------:R-:W-:-:S02]  /*2f10*/  LEA R58, P4, R65, R0, 0x1 ;  /* 0x00000000413a7211 */ /* 0x000fc400078808ff */
[----:B------:R-:W-:Y:S02]  /*2f20*/  LEA R66, P2, R27, R0, 0x1 ;  /* 0x000000001b427211 */ /* 0x000fe400078408ff */
[C---:B------:R-:W-:Y:S02]  /*2f30*/  LEA R25, R26.reuse, R83, 0x1 ;  /* 0x000000531a197211 */ /* 0x040fe400078e08ff */
[-C--:B------:R-:W-:Y:S02]  /*2f40*/  LEA.HI.X.SX32 R59, R65, R8.reuse, 0x1, P4 ;  /* 0x00000008413b7211 */ /* 0x080fe400020f0eff */
[----:B------:R-:W-:Y:S01]  /*2f50*/  LEA.HI.X.SX32 R67, R27, R8, 0x1, P2 ;  /* 0x000000081b437211 */ /* 0x000fe200010f0eff */
[----:B------:R-:W-:Y:S01]  /*2f60*/  IMAD R27, R26, 0x2, R25 ;  /* 0x000000021a1b7824 */ /* 0x000fe200078e0219 */
[-C--:B------:R-:W-:Y:S02]  /*2f70*/  LEA R64, P4, R69, R0.reuse, 0x1 ;  /* 0x0000000045407211 */ /* 0x080fe400078808ff */
[----:B------:R-:W-:-:S02]  /*2f80*/  LEA R74, P2, R71, R0, 0x1 ;  /* 0x00000000474a7211 */ /* 0x000fc400078408ff */
[----:B------:R-:W-:Y:S02]  /*2f90*/  LEA.HI.X.SX32 R65, R69, R8, 0x1, P4 ;  /* 0x0000000845417211 */ /* 0x000fe400020f0eff */
[----:B------:R-:W-:Y:S02]  /*2fa0*/  LEA R70, P5, R77, R0, 0x1 ;  /* 0x000000004d467211 */ /* 0x000fe400078a08ff */
[C---:B------:R-:W-:Y:S02]  /*2fb0*/  LEA R69, R26.reuse, R27, 0x1 ;  /* 0x0000001b1a457211 */ /* 0x040fe400078e08ff */
[----:B------:R-:W-:Y:S02]  /*2fc0*/  LEA.HI.X.SX32 R75, R71, R8, 0x1, P2 ;  /* 0x00000008474b7211 */ /* 0x000fe400010f0eff */
[----:B------:R-:W-:Y:S01]  /*2fd0*/  LEA R72, P4, R73, R0, 0x1 ;  /* 0x0000000049487211 */ /* 0x000fe200078808ff */
[----:B------:R-:W-:Y:S01]  /*2fe0*/  IMAD R89, R26, 0x2, R69 ;  /* 0x000000021a597824 */ /* 0x000fe200078e0245 */
[----:B------:R-:W-:-:S02]  /*2ff0*/  LEA.HI.X.SX32 R71, R77, R8, 0x1, P5 ;  /* 0x000000084d477211 */ /* 0x000fc400028f0eff */
[----:B------:R-:W-:Y:S02]  /*3000*/  LEA R76, P5, R25, R0, 0x1 ;  /* 0x00000000194c7211 */ /* 0x000fe400078a08ff */
[----:B------:R-:W-:Y:S02]  /*3010*/  LEA.HI.X.SX32 R73, R73, R8, 0x1, P4 ;  /* 0x0000000849497211 */ /* 0x000fe400020f0eff */
[-C--:B------:R-:W-:Y:S02]  /*3020*/  LEA R80, P2, R79, R0.reuse, 0x1 ;  /* 0x000000004f507211 */ /* 0x080fe400078408ff */
[----:B------:R-:W-:Y:S02]  /*3030*/  LEA R78, P4, R83, R0, 0x1 ;  /* 0x00000000534e7211 */ /* 0x000fe400078808ff */
[----:B------:R-:W-:Y:S02]  /*3040*/  LEA.HI.X.SX32 R77, R25, R8, 0x1, P5 ;  /* 0x00000008194d7211 */ /* 0x000fe400028f0eff */
[----:B------:R-:W-:-:S02]  /*3050*/  LEA R25, R26, R89, 0x1 ;  /* 0x000000591a197211 */ /* 0x000fc400078e08ff */
[-C--:B------:R-:W-:Y:S02]  /*3060*/  LEA.HI.X.SX32 R81, R79, R8.reuse, 0x1, P2 ;  /* 0x000000084f517211 */ /* 0x080fe400010f0eff */
[----:B------:R-:W-:Y:S02]  /*3070*/  PRMT R12, R12, 0x7632, R12 ;  /* 0x000076320c0c7816 */ /* 0x000fe4000000000c */
[----:B------:R-:W-:Y:S02]  /*3080*/  LEA.HI.X.SX32 R79, R83, R8, 0x1, P4 ;  /* 0x00000008534f7211 */ /* 0x000fe400020f0eff */
[----:B------:R-:W-:Y:S01]  /*3090*/  PRMT R16, R16, 0x7632, R16 ;  /* 0x0000763210107816 */ /* 0x000fe20000000010 */
[----:B------:R0:W-:Y:S01]  /*30a0*/  STG.E.U16 [R30.64], R12 ;  /* 0x0000000c1e007986 */ /* 0x0001e2000c101504 */
[-C--:B------:R-:W-:Y:S02]  /*30b0*/  LEA R84, P2, R27, R0.reuse, 0x1 ;  /* 0x000000001b547211 */ /* 0x080fe400078408ff */
[-C--:B------:R-:W-:Y:S01]  /*30c0*/  LEA R86, P4, R69, R0.reuse, 0x1 ;  /* 0x0000000045567211 */ /* 0x080fe200078808ff */
[----:B------:R1:W-:Y:S01]  /*30d0*/  STG.E.U16 [R32.64], R16 ;  /* 0x0000001020007986 */ /* 0x0003e2000c101504 */
[----:B------:R-:W-:-:S02]  /*30e0*/  LEA R26, P5, R89, R0, 0x1 ;  /* 0x00000000591a7211 */ /* 0x000fc400078a08ff */
[----:B------:R-:W-:Y:S02]  /*30f0*/  LEA R82, P6, R25, R0, 0x1 ;  /* 0x0000000019527211 */ /* 0x000fe400078c08ff */
[----:B------:R-:W-:Y:S02]  /*3100*/  PRMT R4, R4, 0x7632, R4 ;  /* 0x0000763204047816 */ /* 0x000fe40000000004 */
[----:B------:R-:W-:Y:S02]  /*3110*/  PRMT R0, R20, 0x7632, R0 ;  /* 0x0000763214007816 */ /* 0x000fe40000000000 */
[-C--:B------:R-:W-:Y:S01]  /*3120*/  LEA.HI.X.SX32 R85, R27, R8.reuse, 0x1, P2 ;  /* 0x000000081b557211 */ /* 0x080fe200010f0eff */
[----:B------:R-:W-:Y:S01]  /*3130*/  STG.E.U16 [R34.64], R4 ;  /* 0x0000000422007986 */ /* 0x000fe2000c101504 */
[-C--:B------:R-:W-:Y:S02]  /*3140*/  LEA.HI.X.SX32 R87, R69, R8.reuse, 0x1, P4 ;  /* 0x0000000845577211 */ /* 0x080fe400020f0eff */
[-C--:B------:R-:W-:Y:S01]  /*3150*/  LEA.HI.X.SX32 R27, R89, R8.reuse, 0x1, P5 ;  /* 0x00000008591b7211 */ /* 0x080fe200028f0eff */
[----:B------:R2:W-:Y:S01]  /*3160*/  STG.E.U16 [R36.64], R0 ;  /* 0x0000000024007986 */ /* 0x0005e2000c101504 */
[----:B------:R-:W-:-:S02]  /*3170*/  LEA.HI.X.SX32 R83, R25, R8, 0x1, P6 ;  /* 0x0000000819537211 */ /* 0x000fc400030f0eff */
[----:B------:R-:W-:Y:S01]  /*3180*/  PRMT R8, R13, 0x7632, R8 ;  /* 0x000076320d087816 */ /* 0x000fe20000000008 */
[----:B------:R3:W-:Y:S01]  /*3190*/  STG.E.U16 [R38.64], R13 ;  /* 0x0000000d26007986 */ /* 0x0007e2000c101504 */
[----:B------:R-:W-:Y:S02]  /*31a0*/  PRMT R10, R17, 0x7632, R10 ;  /* 0x00007632110a7816 */ /* 0x000fe4000000000a */
[----:B0-----:R-:W-:Y:S01]  /*31b0*/  PRMT R12, R5, 0x7632, R12 ;  /* 0x00007632050c7816 */ /* 0x001fe2000000000c */
[----:B------:R0:W-:Y:S01]  /*31c0*/  STG.E.U16 [R40.64], R17 ;  /* 0x0000001128007986 */ /* 0x0001e2000c101504 */
[----:B------:R-:W-:Y:S02]  /*31d0*/  PRMT R25, R21, 0x7632, R25 ;  /* 0x0000763215197816 */ /* 0x000fe40000000019 */
[----:B-1----:R-:W-:Y:S01]  /*31e0*/  PRMT R32, R14, 0x7632, R32 ;  /* 0x000076320e207816 */ /* 0x002fe20000000020 */
[----:B------:R1:W-:Y:S01]  /*31f0*/  STG.E.U16 [R46.64], R5 ;  /* 0x000000052e007986 */ /* 0x0003e2000c101504 */
[----:B------:R-:W-:-:S02]  /*3200*/  PRMT R31, R18, 0x7632, R31 ;  /* 0x00007632121f7816 */ /* 0x000fc4000000001f */
[----:B--2---:R-:W-:Y:S01]  /*3210*/  PRMT R37, R6, 0x7632, R37 ;  /* 0x0000763206257816 */ /* 0x004fe20000000025 */
[----:B------:R-:W-:Y:S01]  /*3220*/  STG.E.U16 [R44.64], R21 ;  /* 0x000000152c007986 */ /* 0x000fe2000c101504 */
[----:B------:R-:W-:Y:S02]  /*3230*/  PRMT R36, R22, 0x7632, R36 ;  /* 0x0000763216247816 */ /* 0x000fe40000000024 */
[----:B---3--:R-:W-:Y:S01]  /*3240*/  PRMT R13, R7, 0x7632, R13 ;  /* 0x00007632070d7816 */ /* 0x008fe2000000000d */
[----:B------:R2:W-:Y:S01]  /*3250*/  STG.E.U16 [R42.64], R8 ;  /* 0x000000082a007986 */ /* 0x0005e2000c101504 */
[----:B0-----:R-:W-:Y:S02]  /*3260*/  PRMT R41, R23, 0x7632, R41 ;  /* 0x0000763217297816 */ /* 0x001fe40000000029 */
[----:B------:R-:W-:Y:S01]  /*3270*/  FSEL R0, R55, -INF , P3 ;  /* 0xff80000037007808 */ /* 0x000fe20001800000 */
[----:B------:R0:W-:Y:S01]  /*3280*/  STG.E.U16 [R48.64], R10 ;  /* 0x0000000a30007986 */ /* 0x0001e2000c101504 */
[----:B-1----:R-:W-:-:S03]  /*3290*/  FSEL R5, R54, -INF , P1 ;  /* 0xff80000036057808 */ /* 0x002fc60000800000 */
[----:B------:R1:W-:Y:S01]  /*32a0*/  STG.E.U16 [R52.64], R12 ;  /* 0x0000000c34007986 */ /* 0x0003e2000c101504 */
[----:B------:R-:W-:-:S03]  /*32b0*/  FFMA R11, R0, 0.69314718246459960938, R11 ;  /* 0x3f317218000b7823 */ /* 0x000fc6000000000b */
[----:B------:R1:W-:Y:S01]  /*32c0*/  STG.E.U16 [R50.64], R25 ;  /* 0x0000001932007986 */ /* 0x0003e2000c101504 */
[----:B--2---:R-:W-:Y:S02]  /*32d0*/  PRMT R42, R15, 0x7632, R42 ;  /* 0x000076320f2a7816 */ /* 0x004fe4000000002a */
[----:B------:R-:W-:Y:S01]  /*32e0*/  PRMT R43, R19, 0x7632, R43 ;  /* 0x00007632132b7816 */ /* 0x000fe2000000002b */
[----:B------:R1:W-:Y:S01]  /*32f0*/  STG.E.U16 [R60.64], R14 ;  /* 0x0000000e3c007986 */ /* 0x0003e2000c101504 */
[----:B0-----:R-:W-:-:S03]  /*3300*/  FFMA R10, R5, 0.69314718246459960938, R68 ;  /* 0x3f317218050a7823 */ /* 0x001fc60000000044 */
[----:B------:R1:W-:Y:S04]  /*3310*/  STG.E.U16 [R58.64], R18 ;  /* 0x000000123a007986 */ /* 0x0003e8000c101504 */
        /* <DEDUP_REMOVED lines=14> */
[----:B------:R-:W-:Y:S06]  /*3400*/  BAR.SYNC.DEFER_BLOCKING 0x0 ;  /* 0x0000000000007b1d */ /* 0x000fec0000010000 */
[----:B------:R1:W-:Y:S04]  /*3410*/  STS.64 [R9], R10 ;  /* 0x0000000a09007388 */ /* 0x0003e80000000a00 */
[----:B------:R-:W-:Y:S06]  /*3420*/  BAR.SYNC.DEFER_BLOCKING 0x0 ;  /* 0x0000000000007b1d */ /* 0x000fec0000010000 */
[----:B------:R-:W-:Y:S05]  /*3430*/  @P0 EXIT ;  /* 0x000000000000094d */ /* 0x000fea0003800000 */
[----:B-1----:R-:W0:Y:S01]  /*3440*/  LDS R7, [R24] ;  /* 0x0000000018077984 */ /* 0x002e220000000800 */
[----:B------:R-:W-:-:S02]  /*3450*/  IMAD R2, R2, c[0x0][0x1cc], RZ ;  /* 0x0000730002027a24 */ /* 0x000fc400078e02ff */
[C---:B------:R-:W-:Y:S02]  /*3460*/  IMAD.SHL.U32 R5, R3.reuse, 0x4, RZ ;  /* 0x0000000403057824 */ /* 0x040fe400078e00ff */
[----:B------:R-:W-:Y:S01]  /*3470*/  IMAD.HI R4, R3, 0x4, RZ ;  /* 0x0000000403047827 */ /* 0x000fe200078e02ff */
[----:B------:R-:W-:-:S03]  /*3480*/  SHF.L.U32 R0, R2, 0x2, RZ ;  /* 0x0000000202007819 */ /* 0x000fc600000006ff */
[----:B------:R-:W-:Y:S01]  /*3490*/  IMAD.HI R3, R2, 0x4, RZ ;  /* 0x0000000402037827 */ /* 0x000fe200078e02ff */
[----:B------:R-:W-:-:S04]  /*34a0*/  IADD3 R2, P0, P1, R5, c[0x0][0x180], R0 ;  /* 0x0000600005027a10 */ /* 0x000fc8000791e000 */
[----:B------:R-:W-:-:S05]  /*34b0*/  IADD3.X R3, R4, c[0x0][0x184], R3, P0, P1 ;  /* 0x0000610004037a10 */ /* 0x000fca00007e2403 */
[----:B0-----:R-:W-:Y:S01]  /*34c0*/  STG.E [R2.64], R7 ;  /* 0x0000000702007986 */ /* 0x001fe2000c101904 */
[----:B------:R-:W-:Y:S05]  /*34d0*/  EXIT ;  /* 0x000000000000794d */ /* 0x000fea0003800000 */
.L_x_2:
[----:B------:R-:W-:-:S00]  /*34e0*/  BRA `(.L_x_2) ;  /* 0xfffffff000007947 */ /* 0x000fc0000383ffff */
[----:B------:R-:W-:-:S00]  /*34f0*/  NOP ;  /* 0x0000000000007918 */ /* 0x000fc00000000000 */
        /* <DEDUP_REMOVED lines=8> */
.L_x_3:


//--------------------- .nv.global.init           --------------------------
	.section	.nv.global.init,"aw",@progbits
.nv.global.init:
	.type		_$_str,@object
	.size		_$_str,(.L_0 - _$_str)
_$_str:
        /*0000*/ 	.byte	0x5f, 0x5f, 0x43, 0x55, 0x44, 0x41, 0x5f, 0x46, 0x54, 0x5a, 0x00
.L_0:


//--------------------- .nv.shared.attn_fwd       --------------------------
	.section	.nv.shared.attn_fwd,"aw",@nobits
	.sectionflags	@""
	.align	16
